//
// Generated by NVIDIA NVVM Compiler
//
// Compiler Build ID: CL-36424714
// Cuda compilation tools, release 13.0, V13.0.88
// Based on NVVM 20.0.0
//

.version 9.0
.target sm_100
.address_size 64

	// .globl	_Z14ConstantKerneliPf
.const .align 4 .b8 c_data[64];
.global .align 4 .b8 __cudart_i2opi_f[24] = {65, 144, 67, 60, 153, 149, 98, 219, 192, 221, 52, 245, 209, 87, 39, 252, 41, 21, 68, 78, 110, 131, 249, 162};

.visible .entry _Z14ConstantKerneliPf(
	.param .u32 _Z14ConstantKerneliPf_param_0,
	.param .u64 .ptr .align 1 _Z14ConstantKerneliPf_param_1
)
{
	.local .align 4 .b8 	__local_depot0[28];
	.reg .b64 	%SP;
	.reg .b64 	%SPL;
	.reg .pred 	%p<66>;
	.reg .b32 	%r<318>;
	.reg .b32 	%f<254>;
	.reg .b64 	%rd<151>;
	.reg .b64 	%fd<17>;

	mov.u64 	%SPL, __local_depot0;
	ld.param.u32 	%r114, [_Z14ConstantKerneliPf_param_0];
	ld.param.u64 	%rd58, [_Z14ConstantKerneliPf_param_1];
	add.u64 	%rd1, %SPL, 0;
	mov.u32 	%r115, %tid.x;
	mov.u32 	%r116, %ctaid.x;
	mov.u32 	%r117, %ntid.x;
	mad.lo.s32 	%r1, %r116, %r117, %r115;
	setp.ge.s32 	%p1, %r1, %r114;
	@%p1 bra 	$L__BB0_66;
	cvt.rn.f32.s32 	%f57, %r114;
	mov.f32 	%f58, 0f4048F5C3;
	div.rn.f32 	%f59, %f58, %f57;
	cvt.rn.f32.s32 	%f60, %r1;
	mul.f32 	%f1, %f59, %f60;
	ld.const.f32 	%f61, [c_data];
	ld.const.f32 	%f62, [c_data+32];
	add.f32 	%f63, %f1, %f62;
	mul.f32 	%f2, %f61, %f63;
	mul.f32 	%f64, %f2, 0f3F22F983;
	cvt.rni.s32.f32 	%r289, %f64;
	cvt.rn.f32.s32 	%f65, %r289;
	fma.rn.f32 	%f66, %f65, 0fBFC90FDA, %f2;
	fma.rn.f32 	%f67, %f65, 0fB3A22168, %f66;
	fma.rn.f32 	%f246, %f65, 0fA7C234C5, %f67;
	abs.f32 	%f4, %f2;
	setp.ltu.f32 	%p2, %f4, 0f47CE4780;
	@%p2 bra 	$L__BB0_9;
	setp.neu.f32 	%p3, %f4, 0f7F800000;
	@%p3 bra 	$L__BB0_4;
	mov.f32 	%f70, 0f00000000;
	mul.rn.f32 	%f246, %f2, %f70;
	mov.b32 	%r289, 0;
	bra.uni 	$L__BB0_9;
$L__BB0_4:
	mov.b32 	%r3, %f2;
	shl.b32 	%r119, %r3, 8;
	or.b32  	%r4, %r119, -2147483648;
	mov.b64 	%rd129, 0;
	mov.b32 	%r286, 0;
	mov.u64 	%rd127, __cudart_i2opi_f;
	mov.u64 	%rd128, %rd1;
$L__BB0_5:
	.pragma "nounroll";
	ld.global.nc.u32 	%r120, [%rd127];
	mad.wide.u32 	%rd62, %r120, %r4, %rd129;
	shr.u64 	%rd129, %rd62, 32;
	st.local.u32 	[%rd128], %rd62;
	add.s32 	%r286, %r286, 1;
	add.s64 	%rd128, %rd128, 4;
	add.s64 	%rd127, %rd127, 4;
	setp.ne.s32 	%p4, %r286, 6;
	@%p4 bra 	$L__BB0_5;
	shr.u32 	%r121, %r3, 23;
	st.local.u32 	[%rd1+24], %rd129;
	and.b32  	%r7, %r121, 31;
	and.b32  	%r122, %r121, 224;
	add.s32 	%r123, %r122, -128;
	shr.u32 	%r124, %r123, 5;
	mul.wide.u32 	%rd63, %r124, 4;
	sub.s64 	%rd8, %rd1, %rd63;
	ld.local.u32 	%r287, [%rd8+24];
	ld.local.u32 	%r288, [%rd8+20];
	setp.eq.s32 	%p5, %r7, 0;
	@%p5 bra 	$L__BB0_8;
	shf.l.wrap.b32 	%r287, %r288, %r287, %r7;
	ld.local.u32 	%r125, [%rd8+16];
	shf.l.wrap.b32 	%r288, %r125, %r288, %r7;
$L__BB0_8:
	shr.u32 	%r126, %r287, 30;
	shf.l.wrap.b32 	%r127, %r288, %r287, 2;
	shl.b32 	%r128, %r288, 2;
	shr.u32 	%r129, %r127, 31;
	add.s32 	%r130, %r129, %r126;
	neg.s32 	%r131, %r130;
	setp.lt.s32 	%p6, %r3, 0;
	selp.b32 	%r289, %r131, %r130, %p6;
	xor.b32  	%r132, %r127, %r3;
	shr.s32 	%r133, %r127, 31;
	xor.b32  	%r134, %r133, %r127;
	xor.b32  	%r135, %r133, %r128;
	cvt.u64.u32 	%rd64, %r134;
	shl.b64 	%rd65, %rd64, 32;
	cvt.u64.u32 	%rd66, %r135;
	or.b64  	%rd67, %rd65, %rd66;
	cvt.rn.f64.s64 	%fd1, %rd67;
	mul.f64 	%fd2, %fd1, 0d3BF921FB54442D19;
	cvt.rn.f32.f64 	%f68, %fd2;
	neg.f32 	%f69, %f68;
	setp.lt.s32 	%p7, %r132, 0;
	selp.f32 	%f246, %f69, %f68, %p7;
$L__BB0_9:
	mul.rn.f32 	%f71, %f246, %f246;
	and.b32  	%r137, %r289, 1;
	setp.eq.b32 	%p8, %r137, 1;
	selp.f32 	%f72, 0f3F800000, %f246, %p8;
	fma.rn.f32 	%f73, %f71, %f72, 0f00000000;
	fma.rn.f32 	%f74, %f71, 0f37CBAC00, 0fBAB607ED;
	selp.f32 	%f75, %f74, 0fB94D4153, %p8;
	selp.f32 	%f76, 0f3D2AAABB, 0f3C0885E4, %p8;
	fma.rn.f32 	%f77, %f75, %f71, %f76;
	selp.f32 	%f78, 0fBEFFFFFF, 0fBE2AAAA8, %p8;
	fma.rn.f32 	%f79, %f77, %f71, %f78;
	fma.rn.f32 	%f80, %f79, %f73, %f72;
	and.b32  	%r138, %r289, 2;
	setp.eq.s32 	%p9, %r138, 0;
	mov.f32 	%f81, 0f00000000;
	sub.f32 	%f82, %f81, %f80;
	selp.f32 	%f8, %f80, %f82, %p9;
	ld.const.f32 	%f83, [c_data+4];
	ld.const.f32 	%f84, [c_data+36];
	add.f32 	%f85, %f1, %f84;
	mul.f32 	%f9, %f83, %f85;
	mul.f32 	%f86, %f9, 0f3F22F983;
	cvt.rni.s32.f32 	%r293, %f86;
	cvt.rn.f32.s32 	%f87, %r293;
	fma.rn.f32 	%f88, %f87, 0fBFC90FDA, %f9;
	fma.rn.f32 	%f89, %f87, 0fB3A22168, %f88;
	fma.rn.f32 	%f247, %f87, 0fA7C234C5, %f89;
	abs.f32 	%f11, %f9;
	setp.ltu.f32 	%p10, %f11, 0f47CE4780;
	@%p10 bra 	$L__BB0_17;
	setp.eq.f32 	%p11, %f11, 0f7F800000;
	@%p11 bra 	$L__BB0_16;
	mov.b32 	%r17, %f9;
	shl.b32 	%r140, %r17, 8;
	or.b32  	%r18, %r140, -2147483648;
	mov.b64 	%rd132, 0;
	mov.b32 	%r290, 0;
	mov.u64 	%rd130, __cudart_i2opi_f;
	mov.u64 	%rd131, %rd1;
$L__BB0_12:
	.pragma "nounroll";
	ld.global.nc.u32 	%r141, [%rd130];
	mad.wide.u32 	%rd70, %r141, %r18, %rd132;
	shr.u64 	%rd132, %rd70, 32;
	st.local.u32 	[%rd131], %rd70;
	add.s32 	%r290, %r290, 1;
	add.s64 	%rd131, %rd131, 4;
	add.s64 	%rd130, %rd130, 4;
	setp.ne.s32 	%p12, %r290, 6;
	@%p12 bra 	$L__BB0_12;
	shr.u32 	%r142, %r17, 23;
	st.local.u32 	[%rd1+24], %rd132;
	and.b32  	%r21, %r142, 31;
	and.b32  	%r143, %r142, 224;
	add.s32 	%r144, %r143, -128;
	shr.u32 	%r145, %r144, 5;
	mul.wide.u32 	%rd71, %r145, 4;
	sub.s64 	%rd15, %rd1, %rd71;
	ld.local.u32 	%r291, [%rd15+24];
	ld.local.u32 	%r292, [%rd15+20];
	setp.eq.s32 	%p13, %r21, 0;
	@%p13 bra 	$L__BB0_15;
	shf.l.wrap.b32 	%r291, %r292, %r291, %r21;
	ld.local.u32 	%r146, [%rd15+16];
	shf.l.wrap.b32 	%r292, %r146, %r292, %r21;
$L__BB0_15:
	shr.u32 	%r147, %r291, 30;
	shf.l.wrap.b32 	%r148, %r292, %r291, 2;
	shl.b32 	%r149, %r292, 2;
	shr.u32 	%r150, %r148, 31;
	add.s32 	%r151, %r150, %r147;
	neg.s32 	%r152, %r151;
	setp.lt.s32 	%p14, %r17, 0;
	selp.b32 	%r293, %r152, %r151, %p14;
	xor.b32  	%r153, %r148, %r17;
	shr.s32 	%r154, %r148, 31;
	xor.b32  	%r155, %r154, %r148;
	xor.b32  	%r156, %r154, %r149;
	cvt.u64.u32 	%rd72, %r155;
	shl.b64 	%rd73, %rd72, 32;
	cvt.u64.u32 	%rd74, %r156;
	or.b64  	%rd75, %rd73, %rd74;
	cvt.rn.f64.s64 	%fd3, %rd75;
	mul.f64 	%fd4, %fd3, 0d3BF921FB54442D19;
	cvt.rn.f32.f64 	%f90, %fd4;
	neg.f32 	%f91, %f90;
	setp.lt.s32 	%p15, %r153, 0;
	selp.f32 	%f247, %f91, %f90, %p15;
	bra.uni 	$L__BB0_17;
$L__BB0_16:
	mov.f32 	%f92, 0f00000000;
	mul.rn.f32 	%f247, %f9, %f92;
	mov.b32 	%r293, 0;
$L__BB0_17:
	mul.rn.f32 	%f93, %f247, %f247;
	and.b32  	%r158, %r293, 1;
	setp.eq.b32 	%p16, %r158, 1;
	selp.f32 	%f94, 0f3F800000, %f247, %p16;
	fma.rn.f32 	%f95, %f93, %f94, 0f00000000;
	fma.rn.f32 	%f96, %f93, 0f37CBAC00, 0fBAB607ED;
	selp.f32 	%f97, %f96, 0fB94D4153, %p16;
	selp.f32 	%f98, 0f3D2AAABB, 0f3C0885E4, %p16;
	fma.rn.f32 	%f99, %f97, %f93, %f98;
	selp.f32 	%f100, 0fBEFFFFFF, 0fBE2AAAA8, %p16;
	fma.rn.f32 	%f101, %f99, %f93, %f100;
	fma.rn.f32 	%f102, %f101, %f95, %f94;
	and.b32  	%r159, %r293, 2;
	setp.eq.s32 	%p17, %r159, 0;
	mov.f32 	%f103, 0f00000000;
	sub.f32 	%f104, %f103, %f102;
	selp.f32 	%f105, %f102, %f104, %p17;
	add.f32 	%f106, %f8, 0f00000000;
	add.f32 	%f15, %f106, %f105;
	ld.const.f32 	%f107, [c_data+8];
	ld.const.f32 	%f108, [c_data+40];
	add.f32 	%f109, %f1, %f108;
	mul.f32 	%f16, %f107, %f109;
	mul.f32 	%f110, %f16, 0f3F22F983;
	cvt.rni.s32.f32 	%r297, %f110;
	cvt.rn.f32.s32 	%f111, %r297;
	fma.rn.f32 	%f112, %f111, 0fBFC90FDA, %f16;
	fma.rn.f32 	%f113, %f111, 0fB3A22168, %f112;
	fma.rn.f32 	%f248, %f111, 0fA7C234C5, %f113;
	abs.f32 	%f18, %f16;
	setp.ltu.f32 	%p18, %f18, 0f47CE4780;
	@%p18 bra 	$L__BB0_25;
	setp.eq.f32 	%p19, %f18, 0f7F800000;
	@%p19 bra 	$L__BB0_24;
	mov.b32 	%r31, %f16;
	shl.b32 	%r161, %r31, 8;
	or.b32  	%r32, %r161, -2147483648;
	mov.b64 	%rd135, 0;
	mov.b32 	%r294, 0;
	mov.u64 	%rd133, __cudart_i2opi_f;
	mov.u64 	%rd134, %rd1;
$L__BB0_20:
	.pragma "nounroll";
	ld.global.nc.u32 	%r162, [%rd133];
	mad.wide.u32 	%rd78, %r162, %r32, %rd135;
	shr.u64 	%rd135, %rd78, 32;
	st.local.u32 	[%rd134], %rd78;
	add.s32 	%r294, %r294, 1;
	add.s64 	%rd134, %rd134, 4;
	add.s64 	%rd133, %rd133, 4;
	setp.ne.s32 	%p20, %r294, 6;
	@%p20 bra 	$L__BB0_20;
	shr.u32 	%r163, %r31, 23;
	st.local.u32 	[%rd1+24], %rd135;
	and.b32  	%r35, %r163, 31;
	and.b32  	%r164, %r163, 224;
	add.s32 	%r165, %r164, -128;
	shr.u32 	%r166, %r165, 5;
	mul.wide.u32 	%rd79, %r166, 4;
	sub.s64 	%rd22, %rd1, %rd79;
	ld.local.u32 	%r295, [%rd22+24];
	ld.local.u32 	%r296, [%rd22+20];
	setp.eq.s32 	%p21, %r35, 0;
	@%p21 bra 	$L__BB0_23;
	shf.l.wrap.b32 	%r295, %r296, %r295, %r35;
	ld.local.u32 	%r167, [%rd22+16];
	shf.l.wrap.b32 	%r296, %r167, %r296, %r35;
$L__BB0_23:
	shr.u32 	%r168, %r295, 30;
	shf.l.wrap.b32 	%r169, %r296, %r295, 2;
	shl.b32 	%r170, %r296, 2;
	shr.u32 	%r171, %r169, 31;
	add.s32 	%r172, %r171, %r168;
	neg.s32 	%r173, %r172;
	setp.lt.s32 	%p22, %r31, 0;
	selp.b32 	%r297, %r173, %r172, %p22;
	xor.b32  	%r174, %r169, %r31;
	shr.s32 	%r175, %r169, 31;
	xor.b32  	%r176, %r175, %r169;
	xor.b32  	%r177, %r175, %r170;
	cvt.u64.u32 	%rd80, %r176;
	shl.b64 	%rd81, %rd80, 32;
	cvt.u64.u32 	%rd82, %r177;
	or.b64  	%rd83, %rd81, %rd82;
	cvt.rn.f64.s64 	%fd5, %rd83;
	mul.f64 	%fd6, %fd5, 0d3BF921FB54442D19;
	cvt.rn.f32.f64 	%f114, %fd6;
	neg.f32 	%f115, %f114;
	setp.lt.s32 	%p23, %r174, 0;
	selp.f32 	%f248, %f115, %f114, %p23;
	bra.uni 	$L__BB0_25;
$L__BB0_24:
	mov.f32 	%f116, 0f00000000;
	mul.rn.f32 	%f248, %f16, %f116;
	mov.b32 	%r297, 0;
$L__BB0_25:
	mul.rn.f32 	%f117, %f248, %f248;
	and.b32  	%r179, %r297, 1;
	setp.eq.b32 	%p24, %r179, 1;
	selp.f32 	%f118, 0f3F800000, %f248, %p24;
	fma.rn.f32 	%f119, %f117, %f118, 0f00000000;
	fma.rn.f32 	%f120, %f117, 0f37CBAC00, 0fBAB607ED;
	selp.f32 	%f121, %f120, 0fB94D4153, %p24;
	selp.f32 	%f122, 0f3D2AAABB, 0f3C0885E4, %p24;
	fma.rn.f32 	%f123, %f121, %f117, %f122;
	selp.f32 	%f124, 0fBEFFFFFF, 0fBE2AAAA8, %p24;
	fma.rn.f32 	%f125, %f123, %f117, %f124;
	fma.rn.f32 	%f126, %f125, %f119, %f118;
	and.b32  	%r180, %r297, 2;
	setp.eq.s32 	%p25, %r180, 0;
	mov.f32 	%f127, 0f00000000;
	sub.f32 	%f128, %f127, %f126;
	selp.f32 	%f129, %f126, %f128, %p25;
	add.f32 	%f22, %f15, %f129;
	ld.const.f32 	%f130, [c_data+12];
	ld.const.f32 	%f131, [c_data+44];
	add.f32 	%f132, %f1, %f131;
	mul.f32 	%f23, %f130, %f132;
	mul.f32 	%f133, %f23, 0f3F22F983;
	cvt.rni.s32.f32 	%r301, %f133;
	cvt.rn.f32.s32 	%f134, %r301;
	fma.rn.f32 	%f135, %f134, 0fBFC90FDA, %f23;
	fma.rn.f32 	%f136, %f134, 0fB3A22168, %f135;
	fma.rn.f32 	%f249, %f134, 0fA7C234C5, %f136;
	abs.f32 	%f25, %f23;
	setp.ltu.f32 	%p26, %f25, 0f47CE4780;
	@%p26 bra 	$L__BB0_33;
	setp.eq.f32 	%p27, %f25, 0f7F800000;
	@%p27 bra 	$L__BB0_32;
	mov.b32 	%r45, %f23;
	shl.b32 	%r182, %r45, 8;
	or.b32  	%r46, %r182, -2147483648;
	mov.b64 	%rd138, 0;
	mov.b32 	%r298, 0;
	mov.u64 	%rd136, __cudart_i2opi_f;
	mov.u64 	%rd137, %rd1;
$L__BB0_28:
	.pragma "nounroll";
	ld.global.nc.u32 	%r183, [%rd136];
	mad.wide.u32 	%rd86, %r183, %r46, %rd138;
	shr.u64 	%rd138, %rd86, 32;
	st.local.u32 	[%rd137], %rd86;
	add.s32 	%r298, %r298, 1;
	add.s64 	%rd137, %rd137, 4;
	add.s64 	%rd136, %rd136, 4;
	setp.ne.s32 	%p28, %r298, 6;
	@%p28 bra 	$L__BB0_28;
	shr.u32 	%r184, %r45, 23;
	st.local.u32 	[%rd1+24], %rd138;
	and.b32  	%r49, %r184, 31;
	and.b32  	%r185, %r184, 224;
	add.s32 	%r186, %r185, -128;
	shr.u32 	%r187, %r186, 5;
	mul.wide.u32 	%rd87, %r187, 4;
	sub.s64 	%rd29, %rd1, %rd87;
	ld.local.u32 	%r299, [%rd29+24];
	ld.local.u32 	%r300, [%rd29+20];
	setp.eq.s32 	%p29, %r49, 0;
	@%p29 bra 	$L__BB0_31;
	shf.l.wrap.b32 	%r299, %r300, %r299, %r49;
	ld.local.u32 	%r188, [%rd29+16];
	shf.l.wrap.b32 	%r300, %r188, %r300, %r49;
$L__BB0_31:
	shr.u32 	%r189, %r299, 30;
	shf.l.wrap.b32 	%r190, %r300, %r299, 2;
	shl.b32 	%r191, %r300, 2;
	shr.u32 	%r192, %r190, 31;
	add.s32 	%r193, %r192, %r189;
	neg.s32 	%r194, %r193;
	setp.lt.s32 	%p30, %r45, 0;
	selp.b32 	%r301, %r194, %r193, %p30;
	xor.b32  	%r195, %r190, %r45;
	shr.s32 	%r196, %r190, 31;
	xor.b32  	%r197, %r196, %r190;
	xor.b32  	%r198, %r196, %r191;
	cvt.u64.u32 	%rd88, %r197;
	shl.b64 	%rd89, %rd88, 32;
	cvt.u64.u32 	%rd90, %r198;
	or.b64  	%rd91, %rd89, %rd90;
	cvt.rn.f64.s64 	%fd7, %rd91;
	mul.f64 	%fd8, %fd7, 0d3BF921FB54442D19;
	cvt.rn.f32.f64 	%f137, %fd8;
	neg.f32 	%f138, %f137;
	setp.lt.s32 	%p31, %r195, 0;
	selp.f32 	%f249, %f138, %f137, %p31;
	bra.uni 	$L__BB0_33;
$L__BB0_32:
	mov.f32 	%f139, 0f00000000;
	mul.rn.f32 	%f249, %f23, %f139;
	mov.b32 	%r301, 0;
$L__BB0_33:
	mul.rn.f32 	%f140, %f249, %f249;
	and.b32  	%r200, %r301, 1;
	setp.eq.b32 	%p32, %r200, 1;
	selp.f32 	%f141, 0f3F800000, %f249, %p32;
	fma.rn.f32 	%f142, %f140, %f141, 0f00000000;
	fma.rn.f32 	%f143, %f140, 0f37CBAC00, 0fBAB607ED;
	selp.f32 	%f144, %f143, 0fB94D4153, %p32;
	selp.f32 	%f145, 0f3D2AAABB, 0f3C0885E4, %p32;
	fma.rn.f32 	%f146, %f144, %f140, %f145;
	selp.f32 	%f147, 0fBEFFFFFF, 0fBE2AAAA8, %p32;
	fma.rn.f32 	%f148, %f146, %f140, %f147;
	fma.rn.f32 	%f149, %f148, %f142, %f141;
	and.b32  	%r201, %r301, 2;
	setp.eq.s32 	%p33, %r201, 0;
	mov.f32 	%f150, 0f00000000;
	sub.f32 	%f151, %f150, %f149;
	selp.f32 	%f152, %f149, %f151, %p33;
	add.f32 	%f29, %f22, %f152;
	ld.const.f32 	%f153, [c_data+16];
	ld.const.f32 	%f154, [c_data+48];
	add.f32 	%f155, %f1, %f154;
	mul.f32 	%f30, %f153, %f155;
	mul.f32 	%f156, %f30, 0f3F22F983;
	cvt.rni.s32.f32 	%r305, %f156;
	cvt.rn.f32.s32 	%f157, %r305;
	fma.rn.f32 	%f158, %f157, 0fBFC90FDA, %f30;
	fma.rn.f32 	%f159, %f157, 0fB3A22168, %f158;
	fma.rn.f32 	%f250, %f157, 0fA7C234C5, %f159;
	abs.f32 	%f32, %f30;
	setp.ltu.f32 	%p34, %f32, 0f47CE4780;
	@%p34 bra 	$L__BB0_41;
	setp.eq.f32 	%p35, %f32, 0f7F800000;
	@%p35 bra 	$L__BB0_40;
	mov.b32 	%r59, %f30;
	shl.b32 	%r203, %r59, 8;
	or.b32  	%r60, %r203, -2147483648;
	mov.b64 	%rd141, 0;
	mov.b32 	%r302, 0;
	mov.u64 	%rd139, __cudart_i2opi_f;
	mov.u64 	%rd140, %rd1;
$L__BB0_36:
	.pragma "nounroll";
	ld.global.nc.u32 	%r204, [%rd139];
	mad.wide.u32 	%rd94, %r204, %r60, %rd141;
	shr.u64 	%rd141, %rd94, 32;
	st.local.u32 	[%rd140], %rd94;
	add.s32 	%r302, %r302, 1;
	add.s64 	%rd140, %rd140, 4;
	add.s64 	%rd139, %rd139, 4;
	setp.ne.s32 	%p36, %r302, 6;
	@%p36 bra 	$L__BB0_36;
	shr.u32 	%r205, %r59, 23;
	st.local.u32 	[%rd1+24], %rd141;
	and.b32  	%r63, %r205, 31;
	and.b32  	%r206, %r205, 224;
	add.s32 	%r207, %r206, -128;
	shr.u32 	%r208, %r207, 5;
	mul.wide.u32 	%rd95, %r208, 4;
	sub.s64 	%rd36, %rd1, %rd95;
	ld.local.u32 	%r303, [%rd36+24];
	ld.local.u32 	%r304, [%rd36+20];
	setp.eq.s32 	%p37, %r63, 0;
	@%p37 bra 	$L__BB0_39;
	shf.l.wrap.b32 	%r303, %r304, %r303, %r63;
	ld.local.u32 	%r209, [%rd36+16];
	shf.l.wrap.b32 	%r304, %r209, %r304, %r63;
$L__BB0_39:
	shr.u32 	%r210, %r303, 30;
	shf.l.wrap.b32 	%r211, %r304, %r303, 2;
	shl.b32 	%r212, %r304, 2;
	shr.u32 	%r213, %r211, 31;
	add.s32 	%r214, %r213, %r210;
	neg.s32 	%r215, %r214;
	setp.lt.s32 	%p38, %r59, 0;
	selp.b32 	%r305, %r215, %r214, %p38;
	xor.b32  	%r216, %r211, %r59;
	shr.s32 	%r217, %r211, 31;
	xor.b32  	%r218, %r217, %r211;
	xor.b32  	%r219, %r217, %r212;
	cvt.u64.u32 	%rd96, %r218;
	shl.b64 	%rd97, %rd96, 32;
	cvt.u64.u32 	%rd98, %r219;
	or.b64  	%rd99, %rd97, %rd98;
	cvt.rn.f64.s64 	%fd9, %rd99;
	mul.f64 	%fd10, %fd9, 0d3BF921FB54442D19;
	cvt.rn.f32.f64 	%f160, %fd10;
	neg.f32 	%f161, %f160;
	setp.lt.s32 	%p39, %r216, 0;
	selp.f32 	%f250, %f161, %f160, %p39;
	bra.uni 	$L__BB0_41;
$L__BB0_40:
	mov.f32 	%f162, 0f00000000;
	mul.rn.f32 	%f250, %f30, %f162;
	mov.b32 	%r305, 0;
$L__BB0_41:
	mul.rn.f32 	%f163, %f250, %f250;
	and.b32  	%r221, %r305, 1;
	setp.eq.b32 	%p40, %r221, 1;
	selp.f32 	%f164, 0f3F800000, %f250, %p40;
	fma.rn.f32 	%f165, %f163, %f164, 0f00000000;
	fma.rn.f32 	%f166, %f163, 0f37CBAC00, 0fBAB607ED;
	selp.f32 	%f167, %f166, 0fB94D4153, %p40;
	selp.f32 	%f168, 0f3D2AAABB, 0f3C0885E4, %p40;
	fma.rn.f32 	%f169, %f167, %f163, %f168;
	selp.f32 	%f170, 0fBEFFFFFF, 0fBE2AAAA8, %p40;
	fma.rn.f32 	%f171, %f169, %f163, %f170;
	fma.rn.f32 	%f172, %f171, %f165, %f164;
	and.b32  	%r222, %r305, 2;
	setp.eq.s32 	%p41, %r222, 0;
	mov.f32 	%f173, 0f00000000;
	sub.f32 	%f174, %f173, %f172;
	selp.f32 	%f175, %f172, %f174, %p41;
	add.f32 	%f36, %f29, %f175;
	ld.const.f32 	%f176, [c_data+20];
	ld.const.f32 	%f177, [c_data+52];
	add.f32 	%f178, %f1, %f177;
	mul.f32 	%f37, %f176, %f178;
	mul.f32 	%f179, %f37, 0f3F22F983;
	cvt.rni.s32.f32 	%r309, %f179;
	cvt.rn.f32.s32 	%f180, %r309;
	fma.rn.f32 	%f181, %f180, 0fBFC90FDA, %f37;
	fma.rn.f32 	%f182, %f180, 0fB3A22168, %f181;
	fma.rn.f32 	%f251, %f180, 0fA7C234C5, %f182;
	abs.f32 	%f39, %f37;
	setp.ltu.f32 	%p42, %f39, 0f47CE4780;
	@%p42 bra 	$L__BB0_49;
	setp.eq.f32 	%p43, %f39, 0f7F800000;
	@%p43 bra 	$L__BB0_48;
	mov.b32 	%r73, %f37;
	shl.b32 	%r224, %r73, 8;
	or.b32  	%r74, %r224, -2147483648;
	mov.b64 	%rd144, 0;
	mov.b32 	%r306, 0;
	mov.u64 	%rd142, __cudart_i2opi_f;
	mov.u64 	%rd143, %rd1;
$L__BB0_44:
	.pragma "nounroll";
	ld.global.nc.u32 	%r225, [%rd142];
	mad.wide.u32 	%rd102, %r225, %r74, %rd144;
	shr.u64 	%rd144, %rd102, 32;
	st.local.u32 	[%rd143], %rd102;
	add.s32 	%r306, %r306, 1;
	add.s64 	%rd143, %rd143, 4;
	add.s64 	%rd142, %rd142, 4;
	setp.ne.s32 	%p44, %r306, 6;
	@%p44 bra 	$L__BB0_44;
	shr.u32 	%r226, %r73, 23;
	st.local.u32 	[%rd1+24], %rd144;
	and.b32  	%r77, %r226, 31;
	and.b32  	%r227, %r226, 224;
	add.s32 	%r228, %r227, -128;
	shr.u32 	%r229, %r228, 5;
	mul.wide.u32 	%rd103, %r229, 4;
	sub.s64 	%rd43, %rd1, %rd103;
	ld.local.u32 	%r307, [%rd43+24];
	ld.local.u32 	%r308, [%rd43+20];
	setp.eq.s32 	%p45, %r77, 0;
	@%p45 bra 	$L__BB0_47;
	shf.l.wrap.b32 	%r307, %r308, %r307, %r77;
	ld.local.u32 	%r230, [%rd43+16];
	shf.l.wrap.b32 	%r308, %r230, %r308, %r77;
$L__BB0_47:
	shr.u32 	%r231, %r307, 30;
	shf.l.wrap.b32 	%r232, %r308, %r307, 2;
	shl.b32 	%r233, %r308, 2;
	shr.u32 	%r234, %r232, 31;
	add.s32 	%r235, %r234, %r231;
	neg.s32 	%r236, %r235;
	setp.lt.s32 	%p46, %r73, 0;
	selp.b32 	%r309, %r236, %r235, %p46;
	xor.b32  	%r237, %r232, %r73;
	shr.s32 	%r238, %r232, 31;
	xor.b32  	%r239, %r238, %r232;
	xor.b32  	%r240, %r238, %r233;
	cvt.u64.u32 	%rd104, %r239;
	shl.b64 	%rd105, %rd104, 32;
	cvt.u64.u32 	%rd106, %r240;
	or.b64  	%rd107, %rd105, %rd106;
	cvt.rn.f64.s64 	%fd11, %rd107;
	mul.f64 	%fd12, %fd11, 0d3BF921FB54442D19;
	cvt.rn.f32.f64 	%f183, %fd12;
	neg.f32 	%f184, %f183;
	setp.lt.s32 	%p47, %r237, 0;
	selp.f32 	%f251, %f184, %f183, %p47;
	bra.uni 	$L__BB0_49;
$L__BB0_48:
	mov.f32 	%f185, 0f00000000;
	mul.rn.f32 	%f251, %f37, %f185;
	mov.b32 	%r309, 0;
$L__BB0_49:
	mul.rn.f32 	%f186, %f251, %f251;
	and.b32  	%r242, %r309, 1;
	setp.eq.b32 	%p48, %r242, 1;
	selp.f32 	%f187, 0f3F800000, %f251, %p48;
	fma.rn.f32 	%f188, %f186, %f187, 0f00000000;
	fma.rn.f32 	%f189, %f186, 0f37CBAC00, 0fBAB607ED;
	selp.f32 	%f190, %f189, 0fB94D4153, %p48;
	selp.f32 	%f191, 0f3D2AAABB, 0f3C0885E4, %p48;
	fma.rn.f32 	%f192, %f190, %f186, %f191;
	selp.f32 	%f193, 0fBEFFFFFF, 0fBE2AAAA8, %p48;
	fma.rn.f32 	%f194, %f192, %f186, %f193;
	fma.rn.f32 	%f195, %f194, %f188, %f187;
	and.b32  	%r243, %r309, 2;
	setp.eq.s32 	%p49, %r243, 0;
	mov.f32 	%f196, 0f00000000;
	sub.f32 	%f197, %f196, %f195;
	selp.f32 	%f198, %f195, %f197, %p49;
	add.f32 	%f43, %f36, %f198;
	ld.const.f32 	%f199, [c_data+24];
	ld.const.f32 	%f200, [c_data+56];
	add.f32 	%f201, %f1, %f200;
	mul.f32 	%f44, %f199, %f201;
	mul.f32 	%f202, %f44, 0f3F22F983;
	cvt.rni.s32.f32 	%r313, %f202;
	cvt.rn.f32.s32 	%f203, %r313;
	fma.rn.f32 	%f204, %f203, 0fBFC90FDA, %f44;
	fma.rn.f32 	%f205, %f203, 0fB3A22168, %f204;
	fma.rn.f32 	%f252, %f203, 0fA7C234C5, %f205;
	abs.f32 	%f46, %f44;
	setp.ltu.f32 	%p50, %f46, 0f47CE4780;
	@%p50 bra 	$L__BB0_57;
	setp.eq.f32 	%p51, %f46, 0f7F800000;
	@%p51 bra 	$L__BB0_56;
	mov.b32 	%r87, %f44;
	shl.b32 	%r245, %r87, 8;
	or.b32  	%r88, %r245, -2147483648;
	mov.b64 	%rd147, 0;
	mov.b32 	%r310, 0;
	mov.u64 	%rd145, __cudart_i2opi_f;
	mov.u64 	%rd146, %rd1;
$L__BB0_52:
	.pragma "nounroll";
	ld.global.nc.u32 	%r246, [%rd145];
	mad.wide.u32 	%rd110, %r246, %r88, %rd147;
	shr.u64 	%rd147, %rd110, 32;
	st.local.u32 	[%rd146], %rd110;
	add.s32 	%r310, %r310, 1;
	add.s64 	%rd146, %rd146, 4;
	add.s64 	%rd145, %rd145, 4;
	setp.ne.s32 	%p52, %r310, 6;
	@%p52 bra 	$L__BB0_52;
	shr.u32 	%r247, %r87, 23;
	st.local.u32 	[%rd1+24], %rd147;
	and.b32  	%r91, %r247, 31;
	and.b32  	%r248, %r247, 224;
	add.s32 	%r249, %r248, -128;
	shr.u32 	%r250, %r249, 5;
	mul.wide.u32 	%rd111, %r250, 4;
	sub.s64 	%rd50, %rd1, %rd111;
	ld.local.u32 	%r311, [%rd50+24];
	ld.local.u32 	%r312, [%rd50+20];
	setp.eq.s32 	%p53, %r91, 0;
	@%p53 bra 	$L__BB0_55;
	shf.l.wrap.b32 	%r311, %r312, %r311, %r91;
	ld.local.u32 	%r251, [%rd50+16];
	shf.l.wrap.b32 	%r312, %r251, %r312, %r91;
$L__BB0_55:
	shr.u32 	%r252, %r311, 30;
	shf.l.wrap.b32 	%r253, %r312, %r311, 2;
	shl.b32 	%r254, %r312, 2;
	shr.u32 	%r255, %r253, 31;
	add.s32 	%r256, %r255, %r252;
	neg.s32 	%r257, %r256;
	setp.lt.s32 	%p54, %r87, 0;
	selp.b32 	%r313, %r257, %r256, %p54;
	xor.b32  	%r258, %r253, %r87;
	shr.s32 	%r259, %r253, 31;
	xor.b32  	%r260, %r259, %r253;
	xor.b32  	%r261, %r259, %r254;
	cvt.u64.u32 	%rd112, %r260;
	shl.b64 	%rd113, %rd112, 32;
	cvt.u64.u32 	%rd114, %r261;
	or.b64  	%rd115, %rd113, %rd114;
	cvt.rn.f64.s64 	%fd13, %rd115;
	mul.f64 	%fd14, %fd13, 0d3BF921FB54442D19;
	cvt.rn.f32.f64 	%f206, %fd14;
	neg.f32 	%f207, %f206;
	setp.lt.s32 	%p55, %r258, 0;
	selp.f32 	%f252, %f207, %f206, %p55;
	bra.uni 	$L__BB0_57;
$L__BB0_56:
	mov.f32 	%f208, 0f00000000;
	mul.rn.f32 	%f252, %f44, %f208;
	mov.b32 	%r313, 0;
$L__BB0_57:
	mul.rn.f32 	%f209, %f252, %f252;
	and.b32  	%r263, %r313, 1;
	setp.eq.b32 	%p56, %r263, 1;
	selp.f32 	%f210, 0f3F800000, %f252, %p56;
	fma.rn.f32 	%f211, %f209, %f210, 0f00000000;
	fma.rn.f32 	%f212, %f209, 0f37CBAC00, 0fBAB607ED;
	selp.f32 	%f213, %f212, 0fB94D4153, %p56;
	selp.f32 	%f214, 0f3D2AAABB, 0f3C0885E4, %p56;
	fma.rn.f32 	%f215, %f213, %f209, %f214;
	selp.f32 	%f216, 0fBEFFFFFF, 0fBE2AAAA8, %p56;
	fma.rn.f32 	%f217, %f215, %f209, %f216;
	fma.rn.f32 	%f218, %f217, %f211, %f210;
	and.b32  	%r264, %r313, 2;
	setp.eq.s32 	%p57, %r264, 0;
	mov.f32 	%f219, 0f00000000;
	sub.f32 	%f220, %f219, %f218;
	selp.f32 	%f221, %f218, %f220, %p57;
	add.f32 	%f50, %f43, %f221;
	ld.const.f32 	%f222, [c_data+28];
	ld.const.f32 	%f223, [c_data+60];
	add.f32 	%f224, %f1, %f223;
	mul.f32 	%f51, %f222, %f224;
	mul.f32 	%f225, %f51, 0f3F22F983;
	cvt.rni.s32.f32 	%r317, %f225;
	cvt.rn.f32.s32 	%f226, %r317;
	fma.rn.f32 	%f227, %f226, 0fBFC90FDA, %f51;
	fma.rn.f32 	%f228, %f226, 0fB3A22168, %f227;
	fma.rn.f32 	%f253, %f226, 0fA7C234C5, %f228;
	abs.f32 	%f53, %f51;
	setp.ltu.f32 	%p58, %f53, 0f47CE4780;
	@%p58 bra 	$L__BB0_65;
	setp.eq.f32 	%p59, %f53, 0f7F800000;
	@%p59 bra 	$L__BB0_64;
	mov.b32 	%r101, %f51;
	shl.b32 	%r266, %r101, 8;
	or.b32  	%r102, %r266, -2147483648;
	mov.b64 	%rd150, 0;
	mov.b32 	%r314, 0;
	mov.u64 	%rd148, __cudart_i2opi_f;
	mov.u64 	%rd149, %rd1;
$L__BB0_60:
	.pragma "nounroll";
	ld.global.nc.u32 	%r267, [%rd148];
	mad.wide.u32 	%rd118, %r267, %r102, %rd150;
	shr.u64 	%rd150, %rd118, 32;
	st.local.u32 	[%rd149], %rd118;
	add.s32 	%r314, %r314, 1;
	add.s64 	%rd149, %rd149, 4;
	add.s64 	%rd148, %rd148, 4;
	setp.ne.s32 	%p60, %r314, 6;
	@%p60 bra 	$L__BB0_60;
	shr.u32 	%r268, %r101, 23;
	st.local.u32 	[%rd1+24], %rd150;
	and.b32  	%r105, %r268, 31;
	and.b32  	%r269, %r268, 224;
	add.s32 	%r270, %r269, -128;
	shr.u32 	%r271, %r270, 5;
	mul.wide.u32 	%rd119, %r271, 4;
	sub.s64 	%rd57, %rd1, %rd119;
	ld.local.u32 	%r315, [%rd57+24];
	ld.local.u32 	%r316, [%rd57+20];
	setp.eq.s32 	%p61, %r105, 0;
	@%p61 bra 	$L__BB0_63;
	shf.l.wrap.b32 	%r315, %r316, %r315, %r105;
	ld.local.u32 	%r272, [%rd57+16];
	shf.l.wrap.b32 	%r316, %r272, %r316, %r105;
$L__BB0_63:
	shr.u32 	%r273, %r315, 30;
	shf.l.wrap.b32 	%r274, %r316, %r315, 2;
	shl.b32 	%r275, %r316, 2;
	shr.u32 	%r276, %r274, 31;
	add.s32 	%r277, %r276, %r273;
	neg.s32 	%r278, %r277;
	setp.lt.s32 	%p62, %r101, 0;
	selp.b32 	%r317, %r278, %r277, %p62;
	xor.b32  	%r279, %r274, %r101;
	shr.s32 	%r280, %r274, 31;
	xor.b32  	%r281, %r280, %r274;
	xor.b32  	%r282, %r280, %r275;
	cvt.u64.u32 	%rd120, %r281;
	shl.b64 	%rd121, %rd120, 32;
	cvt.u64.u32 	%rd122, %r282;
	or.b64  	%rd123, %rd121, %rd122;
	cvt.rn.f64.s64 	%fd15, %rd123;
	mul.f64 	%fd16, %fd15, 0d3BF921FB54442D19;
	cvt.rn.f32.f64 	%f229, %fd16;
	neg.f32 	%f230, %f229;
	setp.lt.s32 	%p63, %r279, 0;
	selp.f32 	%f253, %f230, %f229, %p63;
	bra.uni 	$L__BB0_65;
$L__BB0_64:
	mov.f32 	%f231, 0f00000000;
	mul.rn.f32 	%f253, %f51, %f231;
	mov.b32 	%r317, 0;
$L__BB0_65:
	mul.rn.f32 	%f232, %f253, %f253;
	and.b32  	%r284, %r317, 1;
	setp.eq.b32 	%p64, %r284, 1;
	selp.f32 	%f233, 0f3F800000, %f253, %p64;
	fma.rn.f32 	%f234, %f232, %f233, 0f00000000;
	fma.rn.f32 	%f235, %f232, 0f37CBAC00, 0fBAB607ED;
	selp.f32 	%f236, %f235, 0fB94D4153, %p64;
	selp.f32 	%f237, 0f3D2AAABB, 0f3C0885E4, %p64;
	fma.rn.f32 	%f238, %f236, %f232, %f237;
	selp.f32 	%f239, 0fBEFFFFFF, 0fBE2AAAA8, %p64;
	fma.rn.f32 	%f240, %f238, %f232, %f239;
	fma.rn.f32 	%f241, %f240, %f234, %f233;
	and.b32  	%r285, %r317, 2;
	setp.eq.s32 	%p65, %r285, 0;
	mov.f32 	%f242, 0f00000000;
	sub.f32 	%f243, %f242, %f241;
	selp.f32 	%f244, %f241, %f243, %p65;
	add.f32 	%f245, %f50, %f244;
	cvta.to.global.u64 	%rd124, %rd58;
	mul.wide.s32 	%rd125, %r1, 4;
	add.s64 	%rd126, %rd124, %rd125;
	st.global.f32 	[%rd126], %f245;
$L__BB0_66:
	ret;

}


// ===== COMPILED SASS (sm_100) =====

	.target	sm_100

	.elftype	@"ET_EXEC"


//--------------------- .note.nv.tkinfo           --------------------------
	.section	.note.nv.tkinfo,"",@"SHT_NOTE"
	.sectionflags	@"SHF_NOTE_NV_TKINFO"
	.tkinfo
        /*0018*/ 	.word	0x00000002
        /*0030*/ 	.string	""
        /*0030*/ 	.string	"ptxas"
        /*0030*/ 	.string	"Cuda compilation tools, release 13.0, V13.0.88"
        /*0030*/ 	.string	"Build cuda_13.0.r13.0/compiler.36424714_0"
        /*0030*/ 	.string	"-arch sm_100 -m 64 "



//--------------------- .note.nv.cuinfo           --------------------------
	.section	.note.nv.cuinfo,"",@"SHT_NOTE"
	.sectionflags	@"SHF_NOTE_NV_CUINFO"
        /*0018*/ 	.short	0x0002
        /*001a*/ 	.short	0x0064
        /*001c*/ 	.short	0x0082
	.zero		2


//--------------------- .nv.info                  --------------------------
	.section	.nv.info,"",@"SHT_CUDA_INFO"
	.align	4


	//----- nvinfo : EIATTR_REGCOUNT
	.align		4
        /*0000*/ 	.byte	0x04, 0x2f
        /*0002*/ 	.short	(.L_3 - .L_2)
	.align		4
.L_2:
        /*0004*/ 	.word	index@(_Z14ConstantKerneliPf)
        /*0008*/ 	.word	0x00000016


	//----- nvinfo : EIATTR_FRAME_SIZE
	.align		4
.L_3:
        /*000c*/ 	.byte	0x04, 0x11
        /*000e*/ 	.short	(.L_5 - .L_4)
	.align		4
.L_4:
        /*0010*/ 	.word	index@($__internal_0_$__cuda_sm3x_div_rn_noftz_f32_slowpath)
        /*0014*/ 	.word	0x00000020


	//----- nvinfo : EIATTR_FRAME_SIZE
	.align		4
.L_5:
        /*0018*/ 	.byte	0x04, 0x11
        /*001a*/ 	.short	(.L_7 - .L_6)
	.align		4
.L_6:
        /*001c*/ 	.word	index@(_Z14ConstantKerneliPf)
        /*0020*/ 	.word	0x00000020


	//----- nvinfo : EIATTR_MIN_STACK_SIZE
	.align		4
.L_7:
        /*0024*/ 	.byte	0x04, 0x12
        /*0026*/ 	.short	(.L_9 - .L_8)
	.align		4
.L_8:
        /*0028*/ 	.word	index@(_Z14ConstantKerneliPf)
        /*002c*/ 	.word	0x00000020
.L_9:


//--------------------- .nv.compat                --------------------------
	.section	.nv.compat,"",@"SHT_CUDA_COMPAT_INFO"
	.align	4
        /*0000*/ 	.byte	0x02, 0x09, 0x00, 0x00, 0x02, 0x02, 0x01, 0x00, 0x02, 0x05, 0x05, 0x00, 0x03, 0x07, 0x01, 0x01
        /*0010*/ 	.byte	0x02, 0x03, 0x00, 0x00, 0x02, 0x06, 0x01, 0x00, 0x04, 0x0b, 0x08, 0x00, 0x01, 0x00, 0x00, 0x00
        /*0020*/ 	.byte	0x00, 0x00, 0x00, 0x00


//--------------------- .nv.info._Z14ConstantKerneliPf --------------------------
	.section	.nv.info._Z14ConstantKerneliPf,"",@"SHT_CUDA_INFO"
	.sectionflags	@""
	.align	4


	//----- nvinfo : EIATTR_CUDA_API_VERSION
	.align		4
        /*0000*/ 	.byte	0x04, 0x37
        /*0002*/ 	.short	(.L_11 - .L_10)
.L_10:
        /*0004*/ 	.word	0x00000082


	//----- nvinfo : EIATTR_KPARAM_INFO
	.align		4
.L_11:
        /*0008*/ 	.byte	0x04, 0x17
        /*000a*/ 	.short	(.L_13 - .L_12)
.L_12:
        /*000c*/ 	.word	0x00000000
        /*0010*/ 	.short	0x0001
        /*0012*/ 	.short	0x0008
        /*0014*/ 	.byte	0x00, 0xf5, 0x21, 0x00


	//----- nvinfo : EIATTR_KPARAM_INFO
	.align		4
.L_13:
        /*0018*/ 	.byte	0x04, 0x17
        /*001a*/ 	.short	(.L_15 - .L_14)
.L_14:
        /*001c*/ 	.word	0x00000000
        /*0020*/ 	.short	0x0000
        /*0022*/ 	.short	0x0000
        /*0024*/ 	.byte	0x00, 0xf0, 0x11, 0x00


	//----- nvinfo : EIATTR_SPARSE_MMA_MASK
	.align		4
.L_15:
        /*0028*/ 	.byte	0x03, 0x50
        /*002a*/ 	.short	0x0000


	//----- nvinfo : EIATTR_MAXREG_COUNT
	.align		4
        /*002c*/ 	.byte	0x03, 0x1b
        /*002e*/ 	.short	0x00ff


	//----- nvinfo : EIATTR_MERCURY_ISA_VERSION
	.align		4
        /*0030*/ 	.byte	0x03, 0x5f
        /*0032*/ 	.short	0x0101


	//----- nvinfo : EIATTR_VRC_CTA_INIT_COUNT
	.align		4
        /*0034*/ 	.byte	0x02, 0x4a
	.zero		1
	.zero		1


	//----- nvinfo : EIATTR_EXIT_INSTR_OFFSETS
	.align		4
        /*0038*/ 	.byte	0x04, 0x1c
        /*003a*/ 	.short	(.L_17 - .L_16)


	//   ....[0]....
.L_16:
        /*003c*/ 	.word	0x00000080


	//   ....[1]....
        /*0040*/ 	.word	0x00002c60


	//----- nvinfo : EIATTR_CRS_STACK_SIZE
	.align		4
.L_17:
        /*0044*/ 	.byte	0x04, 0x1e
        /*0046*/ 	.short	(.L_19 - .L_18)
.L_18:
        /*0048*/ 	.word	0x00000000


	//----- nvinfo : EIATTR_CBANK_PARAM_SIZE
	.align		4
.L_19:
        /*004c*/ 	.byte	0x03, 0x19
        /*004e*/ 	.short	0x0010


	//----- nvinfo : EIATTR_PARAM_CBANK
	.align		4
        /*0050*/ 	.byte	0x04, 0x0a
        /*0052*/ 	.short	(.L_21 - .L_20)
	.align		4
.L_20:
        /*0054*/ 	.word	index@(.nv.constant0._Z14ConstantKerneliPf)
        /*0058*/ 	.short	0x0380
        /*005a*/ 	.short	0x0010


	//----- nvinfo : EIATTR_SW_WAR
	.align		4
.L_21:
        /*005c*/ 	.byte	0x04, 0x36
        /*005e*/ 	.short	(.L_23 - .L_22)
.L_22:
        /*0060*/ 	.word	0x00000008
.L_23:


//--------------------- .nv.callgraph             --------------------------
	.section	.nv.callgraph,"",@"SHT_CUDA_CALLGRAPH"
	.align	4
	.sectionentsize	8
	.align		4
        /*0000*/ 	.word	0x00000000
	.align		4
        /*0004*/ 	.word	0xffffffff
	.align		4
        /*0008*/ 	.word	0x00000000
	.align		4
        /*000c*/ 	.word	0xfffffffe
	.align		4
        /*0010*/ 	.word	0x00000000
	.align		4
        /*0014*/ 	.word	0xfffffffd
	.align		4
        /*0018*/ 	.word	0x00000000
	.align		4
        /*001c*/ 	.word	0xfffffffc


//--------------------- .nv.constant3             --------------------------
	.section	.nv.constant3,"a",@progbits
	.align	4
.nv.constant3:
	.type		c_data,@object
	.size		c_data,(.L_0 - c_data)
c_data:
	.zero		64
.L_0:


//--------------------- .nv.constant4             --------------------------
	.section	.nv.constant4,"a",@progbits
	.align	8
	.align		8
.nv.constant4:
        /*0000*/ 	.dword	__cudart_i2opi_f


//--------------------- .text._Z14ConstantKerneliPf --------------------------
	.section	.text._Z14ConstantKerneliPf,"ax",@progbits
	.align	128
        .global         _Z14ConstantKerneliPf
        .type           _Z14ConstantKerneliPf,@function
        .size           _Z14ConstantKerneliPf,(.L_x_41 - _Z14ConstantKerneliPf)
        .other          _Z14ConstantKerneliPf,@"STO_CUDA_ENTRY STV_DEFAULT"
_Z14ConstantKerneliPf:
.text._Z14ConstantKerneliPf:
[----:B------:R-:W0:Y:S01]  /*0000*/  LDC R1, c[0x0][0x37c] ;  /* 0x0000df00ff017b82 */ /* 0x000e220000000800 */
[----:B------:R-:W1:Y:S07]  /*0010*/  S2R R5, SR_TID.X ;  /* 0x0000000000057919 */ /* 0x000e6e0000002100 */
[----:B------:R-:W1:Y:S01]  /*0020*/  S2UR UR4, SR_CTAID.X ;  /* 0x00000000000479c3 */ /* 0x000e620000002500 */
[----:B------:R-:W2:Y:S01]  /*0030*/  LDCU UR5, c[0x0][0x380] ;  /* 0x00007000ff0577ac */ /* 0x000ea20008000800 */
[----:B0-----:R-:W-:-:S06]  /*0040*/  VIADD R1, R1, 0xffffffe0 ;  /* 0xffffffe001017836 */ /* 0x001fcc0000000000 */
[----:B------:R-:W1:Y:S02]  /*0050*/  LDC R0, c[0x0][0x360] ;  /* 0x0000d800ff007b82 */ /* 0x000e640000000800 */
[----:B-1----:R-:W-:-:S05]  /*0060*/  IMAD R5, R0, UR4, R5 ;  /* 0x0000000400057c24 */ /* 0x002fca000f8e0205 */
[----:B--2---:R-:W-:-:S13]  /*0070*/  ISETP.GE.AND P0, PT, R5, UR5, PT ;  /* 0x0000000505007c0c */ /* 0x004fda000bf06270 */
[----:B------:R-:W-:Y:S05]  /*0080*/  @P0 EXIT ;  /* 0x000000000000094d */ /* 0x000fea0003800000 */
[----:B------:R-:W-:Y:S01]  /*0090*/  I2FP.F32.S32 R3, UR5 ;  /* 0x0000000500037c45 */ /* 0x000fe20008201400 */
[----:B------:R-:W-:Y:S02]  /*00a0*/  UMOV UR4, 0x4048f5c3 ;  /* 0x4048f5c300047882 */ /* 0x000fe40000000000 */
[----:B------:R-:W-:Y:S01]  /*00b0*/  IMAD.U32 R4, RZ, RZ, UR4 ;  /* 0x00000004ff047e24 */ /* 0x000fe2000f8e00ff */
[----:B------:R-:W0:Y:S08]  /*00c0*/  MUFU.RCP R0, R3 ;  /* 0x0000000300007308 */ /* 0x000e300000001000 */
[----:B------:R-:W1:Y:S01]  /*00d0*/  FCHK P0, R4, R3 ;  /* 0x0000000304007302 */ /* 0x000e620000000000 */
[----:B0-----:R-:W-:-:S04]  /*00e0*/  FFMA R7, -R3, R0, 1 ;  /* 0x3f80000003077423 */ /* 0x001fc80000000100 */
[----:B------:R-:W-:-:S04]  /*00f0*/  FFMA R0, R0, R7, R0 ;  /* 0x0000000700007223 */ /* 0x000fc80000000000 */
[----:B------:R-:W-:-:S04]  /*0100*/  FFMA R2, R0, 3.1400001049041748047, RZ ;  /* 0x4048f5c300027823 */ /* 0x000fc800000000ff */
[----:B------:R-:W-:-:S04]  /*0110*/  FFMA R7, -R3, R2, 3.1400001049041748047 ;  /* 0x4048f5c303077423 */ /* 0x000fc80000000102 */
[----:B------:R-:W-:Y:S01]  /*0120*/  FFMA R6, R0, R7, R2 ;  /* 0x0000000700067223 */ /* 0x000fe20000000002 */
[----:B-1----:R-:W-:Y:S06]  /*0130*/  @!P0 BRA `(.L_x_0) ;  /* 0x0000000000088947 */ /* 0x002fec0003800000 */
[----:B------:R-:W-:-:S07]  /*0140*/  MOV R2, 0x160 ;  /* 0x0000016000027802 */ /* 0x000fce0000000f00 */
[----:B------:R-:W-:Y:S05]  /*0150*/  CALL.REL.NOINC `($__internal_0_$__cuda_sm3x_div_rn_noftz_f32_slowpath) ;  /* 0x0000002800c47944 */ /* 0x000fea0003c00000 */
.L_x_0:
[----:B------:R-:W0:Y:S01]  /*0160*/  LDCU UR4, c[0x3][0x20] ;  /* 0x00c00400ff0477ac */ /* 0x000e220008000800 */
[----:B------:R-:W-:Y:S01]  /*0170*/  I2FP.F32.S32 R3, R5 ;  /* 0x0000000500037245 */ /* 0x000fe20000201400 */
[----:B------:R-:W-:Y:S01]  /*0180*/  BSSY.RECONVERGENT B0, `(.L_x_1) ;  /* 0x0000045000007945 */ /* 0x000fe20003800200 */
[----:B------:R-:W1:Y:S03]  /*0190*/  LDCU UR5, c[0x3][URZ] ;  /* 0x00c00000ff0577ac */ /* 0x000e660008000800 */
[----:B------:R-:W-:Y:S01]  /*01a0*/  FMUL R6, R3, R6 ;  /* 0x0000000603067220 */ /* 0x000fe20000400000 */
[----:B------:R-:W2:Y:S03]  /*01b0*/  LDCU.64 UR6, c[0x0][0x358] ;  /* 0x00006b00ff0677ac */ /* 0x000ea60008000a00 */
[----:B0-----:R-:W-:-:S04]  /*01c0*/  FADD R7, R6, UR4 ;  /* 0x0000000406077e21 */ /* 0x001fc80008000000 */
[----:B-1----:R-:W-:-:S04]  /*01d0*/  FMUL R7, R7, UR5 ;  /* 0x0000000507077c20 */ /* 0x002fc80008400000 */
[C---:B------:R-:W-:Y:S01]  /*01e0*/  FMUL R0, R7.reuse, 0.63661974668502807617 ;  /* 0x3f22f98307007820 */ /* 0x040fe20000400000 */
[----:B------:R-:W-:-:S05]  /*01f0*/  FSETP.GE.AND P0, PT, |R7|, 105615, PT ;  /* 0x47ce47800700780b */ /* 0x000fca0003f06200 */
[----:B------:R-:W0:Y:S02]  /*0200*/  F2I.NTZ R0, R0 ;  /* 0x0000000000007305 */ /* 0x000e240000203100 */
[----:B0-----:R-:W-:-:S05]  /*0210*/  I2FP.F32.S32 R2, R0 ;  /* 0x0000000000027245 */ /* 0x001fca0000201400 */
[----:B------:R-:W-:-:S04]  /*0220*/  FFMA R3, R2, -1.5707962512969970703, R7 ;  /* 0xbfc90fda02037823 */ /* 0x000fc80000000007 */
[----:B------:R-:W-:-:S04]  /*0230*/  FFMA R3, R2, -7.5497894158615963534e-08, R3 ;  /* 0xb3a2216802037823 */ /* 0x000fc80000000003 */
[----:B------:R-:W-:Y:S01]  /*0240*/  FFMA R3, R2, -5.3903029534742383927e-15, R3 ;  /* 0xa7c234c502037823 */ /* 0x000fe20000000003 */
[----:B--2---:R-:W-:Y:S06]  /*0250*/  @!P0 BRA `(.L_x_2) ;  /* 0x0000000000dc8947 */ /* 0x004fec0003800000 */
[----:B------:R-:W-:-:S13]  /*0260*/  FSETP.NEU.AND P0, PT, |R7|, +INF , PT ;  /* 0x7f8000000700780b */ /* 0x000fda0003f0d200 */
[----:B------:R-:W-:Y:S01]  /*0270*/  @!P0 FMUL R3, RZ, R7 ;  /* 0x00000007ff038220 */ /* 0x000fe20000400000 */
[----:B------:R-:W-:Y:S01]  /*0280*/  @!P0 IMAD.MOV.U32 R0, RZ, RZ, RZ ;  /* 0x000000ffff008224 */ /* 0x000fe200078e00ff */
[----:B------:R-:W-:Y:S06]  /*0290*/  @!P0 BRA `(.L_x_2) ;  /* 0x0000000000cc8947 */ /* 0x000fec0003800000 */
[----:B------:R-:W-:Y:S01]  /*02a0*/  IMAD.SHL.U32 R2, R7, 0x100, RZ ;  /* 0x0000010007027824 */ /* 0x000fe200078e00ff */
[----:B------:R-:W0:Y:S01]  /*02b0*/  LDCU.64 UR8, c[0x4][URZ] ;  /* 0x01000000ff0877ac */ /* 0x000e220008000a00 */
[----:B------:R-:W-:Y:S02]  /*02c0*/  IMAD.MOV.U32 R8, RZ, RZ, RZ ;  /* 0x000000ffff087224 */ /* 0x000fe400078e00ff */
[----:B------:R-:W-:Y:S01]  /*02d0*/  IMAD.MOV.U32 R0, RZ, RZ, R1 ;  /* 0x000000ffff007224 */ /* 0x000fe200078e0001 */
[----:B------:R-:W-:Y:S01]  /*02e0*/  LOP3.LUT R13, R2, 0x80000000, RZ, 0xfc, !PT ;  /* 0x80000000020d7812 */ /* 0x000fe200078efcff */
[----:B------:R-:W-:Y:S01]  /*02f0*/  UMOV UR5, URZ ;  /* 0x000000ff00057c82 */ /* 0x000fe20008000000 */
[----:B------:R-:W-:-:S05]  /*0300*/  UMOV UR4, URZ ;  /* 0x000000ff00047c82 */ /* 0x000fca0008000000 */
.L_x_3:
[----:B0-----:R-:W-:Y:S02]  /*0310*/  IMAD.U32 R10, RZ, RZ, UR8 ;  /* 0x00000008ff0a7e24 */ /* 0x001fe4000f8e00ff */
[----:B------:R-:W-:-:S05]  /*0320*/  IMAD.U32 R11, RZ, RZ, UR9 ;  /* 0x00000009ff0b7e24 */ /* 0x000fca000f8e00ff */
[----:B------:R-:W2:Y:S01]  /*0330*/  LDG.E.CONSTANT R2, desc[UR6][R10.64] ;  /* 0x000000060a027981 */ /* 0x000ea2000c1e9900 */
[----:B------:R-:W-:Y:S02]  /*0340*/  UIADD3 UR8, UP0, UPT, UR8, 0x4, URZ ;  /* 0x0000000408087890 */ /* 0x000fe4000ff1e0ff */
[----:B------:R-:W-:Y:S02]  /*0350*/  UIADD3 UR4, UPT, UPT, UR4, 0x1, URZ ;  /* 0x0000000104047890 */ /* 0x000fe4000fffe0ff */
[----:B------:R-:W-:Y:S02]  /*0360*/  UIADD3.X UR9, UPT, UPT, URZ, UR9, URZ, UP0, !UPT ;  /* 0x00000009ff097290 */ /* 0x000fe400087fe4ff */
[----:B------:R-:W-:Y:S01]  /*0370*/  UISETP.NE.AND UP0, UPT, UR4, 0x6, UPT ;  /* 0x000000060400788c */ /* 0x000fe2000bf05270 */
[----:B--2---:R-:W-:-:S03]  /*0380*/  IMAD.WIDE.U32 R2, R2, R13, RZ ;  /* 0x0000000d02027225 */ /* 0x004fc600078e00ff */
[----:B------:R-:W-:-:S04]  /*0390*/  IADD3 R9, P0, PT, R2, R8, RZ ;  /* 0x0000000802097210 */ /* 0x000fc80007f1e0ff */
[----:B------:R-:W-:Y:S01]  /*03a0*/  IADD3.X R8, PT, PT, R3, UR5, RZ, P0, !PT ;  /* 0x0000000503087c10 */ /* 0x000fe200087fe4ff */
[----:B------:R0:W-:Y:S02]  /*03b0*/  STL [R0], R9 ;  /* 0x0000000900007387 */ /* 0x0001e40000100800 */
[----:B0-----:R-:W-:Y:S01]  /*03c0*/  VIADD R0, R0, 0x4 ;  /* 0x0000000400007836 */ /* 0x001fe20000000000 */
[----:B------:R-:W-:Y:S06]  /*03d0*/  BRA.U UP0, `(.L_x_3) ;  /* 0xfffffffd00cc7547 */ /* 0x000fec000b83ffff */
[----:B------:R-:W-:Y:S01]  /*03e0*/  SHF.R.U32.HI R4, RZ, 0x17, R7 ;  /* 0x00000017ff047819 */ /* 0x000fe20000011607 */
[----:B------:R0:W-:Y:S03]  /*03f0*/  STL [R1+0x18], R8 ;  /* 0x0000180801007387 */ /* 0x0001e60000100800 */
[C---:B------:R-:W-:Y:S02]  /*0400*/  LOP3.LUT R0, R4.reuse, 0xe0, RZ, 0xc0, !PT ;  /* 0x000000e004007812 */ /* 0x040fe400078ec0ff */
[----:B------:R-:W-:-:S03]  /*0410*/  LOP3.LUT P0, RZ, R4, 0x1f, RZ, 0xc0, !PT ;  /* 0x0000001f04ff7812 */ /* 0x000fc6000780c0ff */
[----:B------:R-:W-:-:S05]  /*0420*/  VIADD R0, R0, 0xffffff80 ;  /* 0xffffff8000007836 */ /* 0x000fca0000000000 */
[----:B------:R-:W-:-:S05]  /*0430*/  SHF.R.U32.HI R0, RZ, 0x5, R0 ;  /* 0x00000005ff007819 */ /* 0x000fca0000011600 */
[----:B------:R-:W-:-:S05]  /*0440*/  IMAD R9, R0, -0x4, R1 ;  /* 0xfffffffc00097824 */ /* 0x000fca00078e0201 */
[----:B------:R-:W2:Y:S04]  /*0450*/  LDL R0, [R9+0x18] ;  /* 0x0000180009007983 */ /* 0x000ea80000100800 */
[----:B------:R-:W2:Y:S04]  /*0460*/  LDL R3, [R9+0x14] ;  /* 0x0000140009037983 */ /* 0x000ea80000100800 */
[----:B------:R-:W3:Y:S01]  /*0470*/  @P0 LDL R2, [R9+0x10] ;  /* 0x0000100009020983 */ /* 0x000ee20000100800 */
[----:B------:R-:W-:Y:S01]  /*0480*/  LOP3.LUT R4, R4, 0x1f, RZ, 0xc0, !PT ;  /* 0x0000001f04047812 */ /* 0x000fe200078ec0ff */
[----:B------:R-:W-:Y:S01]  /*0490*/  UMOV UR4, 0x54442d19 ;  /* 0x54442d1900047882 */ /* 0x000fe20000000000 */
[----:B------:R-:W-:-:S02]  /*04a0*/  UMOV UR5, 0x3bf921fb ;  /* 0x3bf921fb00057882 */ /* 0x000fc40000000000 */
[-C--:B--2---:R-:W-:Y:S02]  /*04b0*/  @P0 SHF.L.W.U32.HI R0, R3, R4.reuse, R0 ;  /* 0x0000000403000219 */ /* 0x084fe40000010e00 */
[----:B---3--:R-:W-:Y:S02]  /*04c0*/  @P0 SHF.L.W.U32.HI R3, R2, R4, R3 ;  /* 0x0000000402030219 */ /* 0x008fe40000010e03 */
[----:B------:R-:W-:Y:S02]  /*04d0*/  ISETP.GE.AND P0, PT, R7, RZ, PT ;  /* 0x000000ff0700720c */ /* 0x000fe40003f06270 */
[C---:B------:R-:W-:Y:S01]  /*04e0*/  SHF.L.W.U32.HI R2, R3.reuse, 0x2, R0 ;  /* 0x0000000203027819 */ /* 0x040fe20000010e00 */
[----:B------:R-:W-:-:S03]  /*04f0*/  IMAD.SHL.U32 R3, R3, 0x4, RZ ;  /* 0x0000000403037824 */ /* 0x000fc600078e00ff */
[----:B------:R-:W-:Y:S02]  /*0500*/  SHF.R.S32.HI R4, RZ, 0x1f, R2 ;  /* 0x0000001fff047819 */ /* 0x000fe40000011402 */
[----:B------:R-:W-:Y:S02]  /*0510*/  LOP3.LUT R7, R2, R7, RZ, 0x3c, !PT ;  /* 0x0000000702077212 */ /* 0x000fe400078e3cff */
[C---:B------:R-:W-:Y:S02]  /*0520*/  LOP3.LUT R10, R4.reuse, R3, RZ, 0x3c, !PT ;  /* 0x00000003040a7212 */ /* 0x040fe400078e3cff */
[----:B------:R-:W-:Y:S02]  /*0530*/  LOP3.LUT R11, R4, R2, RZ, 0x3c, !PT ;  /* 0x00000002040b7212 */ /* 0x000fe400078e3cff */
[----:B------:R-:W-:Y:S02]  /*0540*/  SHF.R.U32.HI R3, RZ, 0x1e, R0 ;  /* 0x0000001eff037819 */ /* 0x000fe40000011600 */
[----:B------:R-:W-:-:S02]  /*0550*/  ISETP.GE.AND P1, PT, R7, RZ, PT ;  /* 0x000000ff0700720c */ /* 0x000fc40003f26270 */
[----:B------:R-:W0:Y:S01]  /*0560*/  I2F.F64.S64 R10, R10 ;  /* 0x0000000a000a7312 */ /* 0x000e220000301c00 */
[----:B------:R-:W-:-:S05]  /*0570*/  LEA.HI R0, R2, R3, RZ, 0x1 ;  /* 0x0000000302007211 */ /* 0x000fca00078f08ff */
[----:B------:R-:W-:-:S04]  /*0580*/  IMAD.MOV R2, RZ, RZ, -R0 ;  /* 0x000000ffff027224 */ /* 0x000fc800078e0a00 */
[----:B------:R-:W-:Y:S01]  /*0590*/  @!P0 IMAD.MOV.U32 R0, RZ, RZ, R2 ;  /* 0x000000ffff008224 */ /* 0x000fe200078e0002 */
[----:B0-----:R-:W-:-:S10]  /*05a0*/  DMUL R8, R10, UR4 ;  /* 0x000000040a087c28 */ /* 0x001fd40008000000 */
[----:B------:R-:W0:Y:S02]  /*05b0*/  F2F.F32.F64 R8, R8 ;  /* 0x0000000800087310 */ /* 0x000e240000301000 */
[----:B0-----:R-:W-:-:S07]  /*05c0*/  FSEL R3, -R8, R8, !P1 ;  /* 0x0000000808037208 */ /* 0x001fce0004800100 */
.L_x_2:
[----:B------:R-:W-:Y:S05]  /*05d0*/  BSYNC.RECONVERGENT B0 ;  /* 0x0000000000007941 */ /* 0x000fea0003800200 */
.L_x_1:
[----:B------:R-:W0:Y:S01]  /*05e0*/  LDCU UR4, c[0x3][0x24] ;  /* 0x00c00480ff0477ac */ /* 0x000e220008000800 */
[----:B------:R-:W-:Y:S01]  /*05f0*/  LOP3.LUT R8, R0, 0x1, RZ, 0xc0, !PT ;  /* 0x0000000100087812 */ /* 0x000fe200078ec0ff */
[----:B------:R-:W-:Y:S02]  /*0600*/  IMAD.MOV.U32 R7, RZ, RZ, 0x37cbac00 ;  /* 0x37cbac00ff077424 */ /* 0x000fe400078e00ff */
[C---:B------:R-:W-:Y:S01]  /*0610*/  FMUL R4, R3.reuse, R3 ;  /* 0x0000000303047220 */ /* 0x040fe20000400000 */
[----:B------:R-:W1:Y:S01]  /*0620*/  LDCU UR5, c[0x3][0x4] ;  /* 0x00c00080ff0577ac */ /* 0x000e620008000800 */
[----:B------:R-:W-:Y:S01]  /*0630*/  ISETP.NE.U32.AND P0, PT, R8, 0x1, PT ;  /* 0x000000010800780c */ /* 0x000fe20003f05070 */
[----:B------:R-:W-:Y:S02]  /*0640*/  IMAD.MOV.U32 R8, RZ, RZ, 0x3d2aaabb ;  /* 0x3d2aaabbff087424 */ /* 0x000fe400078e00ff */
[----:B------:R-:W-:Y:S01]  /*0650*/  FFMA R9, R4, R7, -0.0013887860113754868507 ;  /* 0xbab607ed04097423 */ /* 0x000fe20000000007 */
[----:B------:R-:W-:Y:S01]  /*0660*/  LOP3.LUT P1, RZ, R0, 0x2, RZ, 0xc0, !PT ;  /* 0x0000000200ff7812 */ /* 0x000fe2000782c0ff */
[----:B------:R-:W-:Y:S01]  /*0670*/  BSSY.RECONVERGENT B0, `(.L_x_4) ;  /* 0x000004d000007945 */ /* 0x000fe20003800200 */
[----:B------:R-:W-:-:S02]  /*0680*/  FSEL R0, R3, 1, P0 ;  /* 0x3f80000003007808 */ /* 0x000fc40000000000 */
[----:B------:R-:W-:Y:S01]  /*0690*/  FSEL R11, R9, -0.00019574658654164522886, !P0 ;  /* 0xb94d4153090b7808 */ /* 0x000fe20004000000 */
[----:B------:R-:W-:Y:S01]  /*06a0*/  IMAD.MOV.U32 R9, RZ, RZ, 0x3effffff ;  /* 0x3effffffff097424 */ /* 0x000fe200078e00ff */
[----:B------:R-:W-:Y:S01]  /*06b0*/  FSEL R13, R8, 0.0083327032625675201416, !P0 ;  /* 0x3c0885e4080d7808 */ /* 0x000fe20004000000 */
[----:B0-----:R-:W-:-:S04]  /*06c0*/  FADD R15, R6, UR4 ;  /* 0x00000004060f7e21 */ /* 0x001fc80008000000 */
[----:B------:R-:W-:Y:S01]  /*06d0*/  FFMA R11, R4, R11, R13 ;  /* 0x0000000b040b7223 */ /* 0x000fe2000000000d */
[----:B------:R-:W-:Y:S01]  /*06e0*/  FSEL R13, -R9, -0.16666662693023681641, !P0 ;  /* 0xbe2aaaa8090d7808 */ /* 0x000fe20004000100 */
[----:B-1----:R-:W-:-:S04]  /*06f0*/  FMUL R15, R15, UR5 ;  /* 0x000000050f0f7c20 */ /* 0x002fc80008400000 */
[C---:B------:R-:W-:Y:S01]  /*0700*/  FFMA R13, R4.reuse, R11, R13 ;  /* 0x0000000b040d7223 */ /* 0x040fe2000000000d */
[C---:B------:R-:W-:Y:S01]  /*0710*/  FMUL R2, R15.reuse, 0.63661974668502807617 ;  /* 0x3f22f9830f027820 */ /* 0x040fe20000400000 */
[----:B------:R-:W-:Y:S01]  /*0720*/  FSETP.GE.AND P0, PT, |R15|, 105615, PT ;  /* 0x47ce47800f00780b */ /* 0x000fe20003f06200 */
[----:B------:R-:W-:-:S04]  /*0730*/  FFMA R11, R4, R0, RZ ;  /* 0x00000000040b7223 */ /* 0x000fc800000000ff */
[----:B------:R-:W0:Y:S01]  /*0740*/  F2I.NTZ R2, R2 ;  /* 0x0000000200027305 */ /* 0x000e220000203100 */
[----:B------:R-:W-:-:S04]  /*0750*/  FFMA R11, R11, R13, R0 ;  /* 0x0000000d0b0b7223 */ /* 0x000fc80000000000 */
[----:B------:R-:W-:Y:S01]  /*0760*/  @P1 FADD R11, RZ, -R11 ;  /* 0x8000000bff0b1221 */ /* 0x000fe20000000000 */
[----:B0-----:R-:W-:-:S05]  /*0770*/  I2FP.F32.S32 R10, R2 ;  /* 0x00000002000a7245 */ /* 0x001fca0000201400 */
[----:B------:R-:W-:-:S04]  /*0780*/  FFMA R3, R10, -1.5707962512969970703, R15 ;  /* 0xbfc90fda0a037823 */ /* 0x000fc8000000000f */
[----:B------:R-:W-:-:S04]  /*0790*/  FFMA R3, R10, -7.5497894158615963534e-08, R3 ;  /* 0xb3a221680a037823 */ /* 0x000fc80000000003 */
[----:B------:R-:W-:Y:S01]  /*07a0*/  FFMA R0, R10, -5.3903029534742383927e-15, R3 ;  /* 0xa7c234c50a007823 */ /* 0x000fe20000000003 */
[----:B------:R-:W-:Y:S06]  /*07b0*/  @!P0 BRA `(.L_x_5) ;  /* 0x0000000000e08947 */ /* 0x000fec0003800000 */
[----:B------:R-:W-:-:S13]  /*07c0*/  FSETP.NEU.AND P0, PT, |R15|, +INF , PT ;  /* 0x7f8000000f00780b */ /* 0x000fda0003f0d200 */
[----:B------:R-:W-:Y:S05]  /*07d0*/  @!P0 BRA `(.L_x_6) ;  /* 0x0000000000d08947 */ /* 0x000fea0003800000 */
[----:B------:R-:W-:Y:S01]  /*07e0*/  IMAD.SHL.U32 R2, R15, 0x100, RZ ;  /* 0x000001000f027824 */ /* 0x000fe200078e00ff */
[----:B------:R-:W0:Y:S01]  /*07f0*/  LDCU.64 UR8, c[0x4][URZ] ;  /* 0x01000000ff0877ac */ /* 0x000e220008000a00 */
[----:B------:R-:W-:Y:S02]  /*0800*/  IMAD.MOV.U32 R10, RZ, RZ, RZ ;  /* 0x000000ffff0a7224 */ /* 0x000fe400078e00ff */
[----:B------:R-:W-:Y:S01]  /*0810*/  IMAD.MOV.U32 R0, RZ, RZ, R1 ;  /* 0x000000ffff007224 */ /* 0x000fe200078e0001 */
[----:B------:R-:W-:Y:S01]  /*0820*/  LOP3.LUT R19, R2, 0x80000000, RZ, 0xfc, !PT ;  /* 0x8000000002137812 */ /* 0x000fe200078efcff */
[----:B------:R-:W-:Y:S01]  /*0830*/  UMOV UR5, URZ ;  /* 0x000000ff00057c82 */ /* 0x000fe20008000000 */
[----:B------:R-:W-:-:S05]  /*0840*/  UMOV UR4, URZ ;  /* 0x000000ff00047c82 */ /* 0x000fca0008000000 */
.L_x_7:
        /* <DEDUP_REMOVED lines=37> */
[----:B------:R-:W1:Y:S01]  /*0aa0*/  I2F.F64.S64 R12, R12 ;  /* 0x0000000c000c7312 */ /* 0x000e620000301c00 */
[----:B------:R-:W-:-:S05]  /*0ab0*/  LEA.HI R2, R2, R3, RZ, 0x1 ;  /* 0x0000000302027211 */ /* 0x000fca00078f08ff */
[----:B------:R-:W-:-:S04]  /*0ac0*/  IMAD.MOV R0, RZ, RZ, -R2 ;  /* 0x000000ffff007224 */ /* 0x000fc800078e0a02 */
[----:B------:R-:W-:Y:S01]  /*0ad0*/  @!P0 IMAD.MOV.U32 R2, RZ, RZ, R0 ;  /* 0x000000ffff028224 */ /* 0x000fe200078e0000 */
[----:B-1----:R-:W-:-:S10]  /*0ae0*/  DMUL R16, R12, UR4 ;  /* 0x000000040c107c28 */ /* 0x002fd40008000000 */
[----:B------:R-:W1:Y:S02]  /*0af0*/  F2F.F32.F64 R16, R16 ;  /* 0x0000001000107310 */ /* 0x000e640000301000 */
[----:B-1----:R-:W-:Y:S01]  /*0b00*/  FSEL R0, -R16, R16, !P1 ;  /* 0x0000001010007208 */ /* 0x002fe20004800100 */
[----:B0-----:R-:W-:Y:S06]  /*0b10*/  BRA `(.L_x_5) ;  /* 0x0000000000087947 */ /* 0x001fec0003800000 */
.L_x_6:
[----:B------:R-:W-:Y:S01]  /*0b20*/  FMUL R0, RZ, R15 ;  /* 0x0000000fff007220 */ /* 0x000fe20000400000 */
[----:B------:R-:W-:-:S07]  /*0b30*/  IMAD.MOV.U32 R2, RZ, RZ, RZ ;  /* 0x000000ffff027224 */ /* 0x000fce00078e00ff */
.L_x_5:
[----:B------:R-:W-:Y:S05]  /*0b40*/  BSYNC.RECONVERGENT B0 ;  /* 0x0000000000007941 */ /* 0x000fea0003800200 */
.L_x_4:
[----:B------:R-:W0:Y:S01]  /*0b50*/  LDCU UR4, c[0x3][0x28] ;  /* 0x00c00500ff0477ac */ /* 0x000e220008000800 */
[----:B------:R-:W-:Y:S01]  /*0b60*/  FMUL R4, R0, R0 ;  /* 0x0000000000047220 */ /* 0x000fe20000400000 */
[----:B------:R-:W-:Y:S01]  /*0b70*/  LOP3.LUT R12, R2, 0x1, RZ, 0xc0, !PT ;  /* 0x00000001020c7812 */ /* 0x000fe200078ec0ff */
[----:B------:R-:W-:Y:S01]  /*0b80*/  FADD R11, RZ, R11 ;  /* 0x0000000bff0b7221 */ /* 0x000fe20000000000 */
[----:B------:R-:W1:Y:S01]  /*0b90*/  LDCU UR5, c[0x3][0x8] ;  /* 0x00c00100ff0577ac */ /* 0x000e620008000800 */
[----:B------:R-:W-:Y:S01]  /*0ba0*/  FFMA R10, R4, R7, -0.0013887860113754868507 ;  /* 0xbab607ed040a7423 */ /* 0x000fe20000000007 */
[----:B------:R-:W-:Y:S01]  /*0bb0*/  ISETP.NE.U32.AND P0, PT, R12, 0x1, PT ;  /* 0x000000010c00780c */ /* 0x000fe20003f05070 */
[----:B------:R-:W-:Y:S03]  /*0bc0*/  BSSY.RECONVERGENT B0, `(.L_x_8) ;  /* 0x000004e000007945 */ /* 0x000fe60003800200 */
[----:B------:R-:W-:-:S02]  /*0bd0*/  FSEL R13, R10, -0.00019574658654164522886, !P0 ;  /* 0xb94d41530a0d7808 */ /* 0x000fc40004000000 */
[----:B------:R-:W-:Y:S02]  /*0be0*/  FSEL R17, R8, 0.0083327032625675201416, !P0 ;  /* 0x3c0885e408117808 */ /* 0x000fe40004000000 */
[----:B------:R-:W-:Y:S02]  /*0bf0*/  FSEL R10, -R9, -0.16666662693023681641, !P0 ;  /* 0xbe2aaaa8090a7808 */ /* 0x000fe40004000100 */
[----:B------:R-:W-:Y:S01]  /*0c00*/  FSEL R0, R0, 1, P0 ;  /* 0x3f80000000007808 */ /* 0x000fe20000000000 */
[----:B------:R-:W-:Y:S01]  /*0c10*/  FFMA R13, R4, R13, R17 ;  /* 0x0000000d040d7223 */ /* 0x000fe20000000011 */
[----:B0-----:R-:W-:Y:S01]  /*0c20*/  FADD R15, R6, UR4 ;  /* 0x00000004060f7e21 */ /* 0x001fe20008000000 */
[----:B------:R-:W-:Y:S02]  /*0c30*/  LOP3.LUT P0, RZ, R2, 0x2, RZ, 0xc0, !PT ;  /* 0x0000000202ff7812 */ /* 0x000fe4000780c0ff */
[C---:B------:R-:W-:Y:S01]  /*0c40*/  FFMA R10, R4.reuse, R13, R10 ;  /* 0x0000000d040a7223 */ /* 0x040fe2000000000a */
[----:B-1----:R-:W-:Y:S01]  /*0c50*/  FMUL R15, R15, UR5 ;  /* 0x000000050f0f7c20 */ /* 0x002fe20008400000 */
[----:B------:R-:W-:-:S03]  /*0c60*/  FFMA R13, R4, R0, RZ ;  /* 0x00000000040d7223 */ /* 0x000fc600000000ff */
[C---:B------:R-:W-:Y:S01]  /*0c70*/  FMUL R3, R15.reuse, 0.63661974668502807617 ;  /* 0x3f22f9830f037820 */ /* 0x040fe20000400000 */
[----:B------:R-:W-:Y:S01]  /*0c80*/  FSETP.GE.AND P1, PT, |R15|, 105615, PT ;  /* 0x47ce47800f00780b */ /* 0x000fe20003f26200 */
[----:B------:R-:W-:-:S04]  /*0c90*/  FFMA R0, R13, R10, R0 ;  /* 0x0000000a0d007223 */ /* 0x000fc80000000000 */
[----:B------:R-:W0:Y:S01]  /*0ca0*/  F2I.NTZ R3, R3 ;  /* 0x0000000300037305 */ /* 0x000e220000203100 */
[----:B------:R-:W-:-:S04]  /*0cb0*/  @P0 FADD R0, RZ, -R0 ;  /* 0x80000000ff000221 */ /* 0x000fc80000000000 */
[----:B------:R-:W-:Y:S01]  /*0cc0*/  FADD R11, R0, R11 ;  /* 0x0000000b000b7221 */ /* 0x000fe20000000000 */
        /* <DEDUP_REMOVED lines=14> */
.L_x_11:
        /* <DEDUP_REMOVED lines=45> */
.L_x_10:
[----:B------:R-:W-:Y:S01]  /*1080*/  FMUL R0, RZ, R15 ;  /* 0x0000000fff007220 */ /* 0x000fe20000400000 */
[----:B------:R-:W-:-:S07]  /*1090*/  IMAD.MOV.U32 R3, RZ, RZ, RZ ;  /* 0x000000ffff037224 */ /* 0x000fce00078e00ff */
.L_x_9:
[----:B------:R-:W-:Y:S05]  /*10a0*/  BSYNC.RECONVERGENT B0 ;  /* 0x0000000000007941 */ /* 0x000fea0003800200 */
.L_x_8:
[----:B------:R-:W0:Y:S01]  /*10b0*/  LDCU UR4, c[0x3][0x2c] ;  /* 0x00c00580ff0477ac */ /* 0x000e220008000800 */
[----:B------:R-:W-:Y:S01]  /*10c0*/  FMUL R4, R0, R0 ;  /* 0x0000000000047220 */ /* 0x000fe20000400000 */
[----:B------:R-:W-:Y:S01]  /*10d0*/  LOP3.LUT R12, R3, 0x1, RZ, 0xc0, !PT ;  /* 0x00000001030c7812 */ /* 0x000fe200078ec0ff */
[----:B------:R-:W-:Y:S01]  /*10e0*/  BSSY.RECONVERGENT B0, `(.L_x_12) ;  /* 0x0000051000007945 */ /* 0x000fe20003800200 */
[----:B------:R-:W1:Y:S01]  /*10f0*/  LDCU UR5, c[0x3][0xc] ;  /* 0x00c00180ff0577ac */ /* 0x000e620008000800 */
[----:B------:R-:W-:Y:S01]  /*1100*/  FFMA R10, R4, R7, -0.0013887860113754868507 ;  /* 0xbab607ed040a7423 */ /* 0x000fe20000000007 */
[----:B------:R-:W-:-:S04]  /*1110*/  ISETP.NE.U32.AND P0, PT, R12, 0x1, PT ;  /* 0x000000010c00780c */ /* 0x000fc80003f05070 */
[----:B------:R-:W-:Y:S02]  /*1120*/  FSEL R13, R10, -0.00019574658654164522886, !P0 ;  /* 0xb94d41530a0d7808 */ /* 0x000fe40004000000 */
        /* <DEDUP_REMOVED lines=29> */
.L_x_15:
        /* <DEDUP_REMOVED lines=45> */
.L_x_14:
[----:B------:R-:W-:Y:S01]  /*15d0*/  FMUL R0, RZ, R15 ;  /* 0x0000000fff007220 */ /* 0x000fe20000400000 */
[----:B------:R-:W-:-:S07]  /*15e0*/  IMAD.MOV.U32 R2, RZ, RZ, RZ ;  /* 0x000000ffff027224 */ /* 0x000fce00078e00ff */
.L_x_13:
[----:B------:R-:W-:Y:S05]  /*15f0*/  BSYNC.RECONVERGENT B0 ;  /* 0x0000000000007941 */ /* 0x000fea0003800200 */
.L_x_12:
        /* <DEDUP_REMOVED lines=37> */
.L_x_19:
        /* <DEDUP_REMOVED lines=45> */
.L_x_18:
[----:B------:R-:W-:Y:S01]  /*1b20*/  FMUL R0, RZ, R15 ;  /* 0x0000000fff007220 */ /* 0x000fe20000400000 */
[----:B------:R-:W-:-:S07]  /*1b30*/  IMAD.MOV.U32 R3, RZ, RZ, RZ ;  /* 0x000000ffff037224 */ /* 0x000fce00078e00ff */
.L_x_17:
[----:B------:R-:W-:Y:S05]  /*1b40*/  BSYNC.RECONVERGENT B0 ;  /* 0x0000000000007941 */ /* 0x000fea0003800200 */
.L_x_16:
        /* <DEDUP_REMOVED lines=37> */
.L_x_23:
        /* <DEDUP_REMOVED lines=45> */
.L_x_22:
[----:B------:R-:W-:Y:S01]  /*2070*/  FMUL R0, RZ, R15 ;  /* 0x0000000fff007220 */ /* 0x000fe20000400000 */
[----:B------:R-:W-:-:S07]  /*2080*/  IMAD.MOV.U32 R2, RZ, RZ, RZ ;  /* 0x000000ffff027224 */ /* 0x000fce00078e00ff */
.L_x_21:
[----:B------:R-:W-:Y:S05]  /*2090*/  BSYNC.RECONVERGENT B0 ;  /* 0x0000000000007941 */ /* 0x000fea0003800200 */
.L_x_20:
        /* <DEDUP_REMOVED lines=37> */
.L_x_27:
        /* <DEDUP_REMOVED lines=45> */
.L_x_26:
[----:B------:R-:W-:Y:S01]  /*25c0*/  FMUL R0, RZ, R15 ;  /* 0x0000000fff007220 */ /* 0x000fe20000400000 */
[----:B------:R-:W-:-:S07]  /*25d0*/  IMAD.MOV.U32 R3, RZ, RZ, RZ ;  /* 0x000000ffff037224 */ /* 0x000fce00078e00ff */
.L_x_25:
[----:B------:R-:W-:Y:S05]  /*25e0*/  BSYNC.RECONVERGENT B0 ;  /* 0x0000000000007941 */ /* 0x000fea0003800200 */
.L_x_24:
[----:B------:R-:W0:Y:S01]  /*25f0*/  LDCU UR4, c[0x3][0x3c] ;  /* 0x00c00780ff0477ac */ /* 0x000e220008000800 */
[----:B------:R-:W-:Y:S01]  /*2600*/  FMUL R4, R0, R0 ;  /* 0x0000000000047220 */ /* 0x000fe20000400000 */
[----:B------:R-:W-:Y:S01]  /*2610*/  LOP3.LUT R10, R3, 0x1, RZ, 0xc0, !PT ;  /* 0x00000001030a7812 */ /* 0x000fe200078ec0ff */
[----:B------:R-:W-:Y:S01]  /*2620*/  BSSY.RECONVERGENT B0, `(.L_x_28) ;  /* 0x0000051000007945 */ /* 0x000fe20003800200 */
[----:B------:R-:W1:Y:S02]  /*2630*/  LDCU UR5, c[0x3][0x1c] ;  /* 0x00c00380ff0577ac */ /* 0x000e640008000800 */
[----:B------:R-:W-:-:S04]  /*2640*/  ISETP.NE.U32.AND P0, PT, R10, 0x1, PT ;  /* 0x000000010a00780c */ /* 0x000fc80003f05070 */
[----:B------:R-:W-:Y:S02]  /*2650*/  FSEL R17, R8, 0.0083327032625675201416, !P0 ;  /* 0x3c0885e408117808 */ /* 0x000fe40004000000 */
[----:B------:R-:W-:Y:S01]  /*2660*/  FSEL R0, R0, 1, P0 ;  /* 0x3f80000000007808 */ /* 0x000fe20000000000 */
[----:B0-----:R-:W-:Y:S01]  /*2670*/  FADD R13, R6, UR4 ;  /* 0x00000004060d7e21 */ /* 0x001fe20008000000 */
[----:B------:R-:W-:-:S03]  /*2680*/  FFMA R6, R4, R7, -0.0013887860113754868507 ;  /* 0xbab607ed04067423 */ /* 0x000fc60000000007 */
[----:B-1----:R-:W-:Y:S02]  /*2690*/  FMUL R13, R13, UR5 ;  /* 0x000000050d0d7c20 */ /* 0x002fe40008400000 */
[----:B------:R-:W-:Y:S02]  /*26a0*/  FSEL R15, R6, -0.00019574658654164522886, !P0 ;  /* 0xb94d4153060f7808 */ /* 0x000fe40004000000 */
[----:B------:R-:W-:Y:S01]  /*26b0*/  FMUL R2, R13, 0.63661974668502807617 ;  /* 0x3f22f9830d027820 */ /* 0x000fe20000400000 */
[----:B------:R-:W-:Y:S02]  /*26c0*/  FSEL R6, -R9, -0.16666662693023681641, !P0 ;  /* 0xbe2aaaa809067808 */ /* 0x000fe40004000100 */
[C---:B------:R-:W-:Y:S01]  /*26d0*/  FFMA R15, R4.reuse, R15, R17 ;  /* 0x0000000f040f7223 */ /* 0x040fe20000000011 */
[----:B------:R-:W-:Y:S01]  /*26e0*/  LOP3.LUT P0, RZ, R3, 0x2, RZ, 0xc0, !PT ;  /* 0x0000000203ff7812 */ /* 0x000fe2000780c0ff */
[C---:B------:R-:W-:Y:S01]  /*26f0*/  FFMA R3, R4.reuse, R0, RZ ;  /* 0x0000000004037223 */ /* 0x040fe200000000ff */
[----:B------:R-:W0:Y:S01]  /*2700*/  F2I.NTZ R2, R2 ;  /* 0x0000000200027305 */ /* 0x000e220000203100 */
[----:B------:R-:W-:Y:S01]  /*2710*/  FSETP.GE.AND P1, PT, |R13|, 105615, PT ;  /* 0x47ce47800d00780b */ /* 0x000fe20003f26200 */
[----:B------:R-:W-:-:S04]  /*2720*/  FFMA R6, R4, R15, R6 ;  /* 0x0000000f04067223 */ /* 0x000fc80000000006 */
[----:B------:R-:W-:-:S05]  /*2730*/  FFMA R0, R3, R6, R0 ;  /* 0x0000000603007223 */ /* 0x000fca0000000000 */
[----:B------:R-:W-:Y:S01]  /*2740*/  @P0 FADD R0, RZ, -R0 ;  /* 0x80000000ff000221 */ /* 0x000fe20000000000 */
[----:B0-----:R-:W-:-:S03]  /*2750*/  I2FP.F32.S32 R4, R2 ;  /* 0x0000000200047245 */ /* 0x001fc60000201400 */
[----:B------:R-:W-:Y:S02]  /*2760*/  FADD R12, R11, R0 ;  /* 0x000000000b0c7221 */ /* 0x000fe40000000000 */
        /* <DEDUP_REMOVED lines=13> */
.L_x_31:
        /* <DEDUP_REMOVED lines=45> */
.L_x_30:
[----:B------:R-:W-:Y:S01]  /*2b10*/  FMUL R0, RZ, R13 ;  /* 0x0000000dff007220 */ /* 0x000fe20000400000 */
[----:B------:R-:W-:-:S07]  /*2b20*/  IMAD.MOV.U32 R2, RZ, RZ, RZ ;  /* 0x000000ffff027224 */ /* 0x000fce00078e00ff */
.L_x_29:
[----:B------:R-:W-:Y:S05]  /*2b30*/  BSYNC.RECONVERGENT B0 ;  /* 0x0000000000007941 */ /* 0x000fea0003800200 */
.L_x_28:
[----:B------:R-:W-:Y:S01]  /*2b40*/  LOP3.LUT R4, R2, 0x1, RZ, 0xc0, !PT ;  /* 0x0000000102047812 */ /* 0x000fe200078ec0ff */
[----:B------:R-:W-:Y:S01]  /*2b50*/  FMUL R3, R0, R0 ;  /* 0x0000000000037220 */ /* 0x000fe20000400000 */
[----:B------:R-:W-:Y:S02]  /*2b60*/  LOP3.LUT P1, RZ, R2, 0x2, RZ, 0xc0, !PT ;  /* 0x0000000202ff7812 */ /* 0x000fe4000782c0ff */
[----:B------:R-:W-:Y:S01]  /*2b70*/  ISETP.NE.U32.AND P0, PT, R4, 0x1, PT ;  /* 0x000000010400780c */ /* 0x000fe20003f05070 */
[----:B------:R-:W-:Y:S02]  /*2b80*/  FFMA R4, R3, R7, -0.0013887860113754868507 ;  /* 0xbab607ed03047423 */ /* 0x000fe40000000007 */
[----:B------:R-:W0:Y:S01]  /*2b90*/  LDC.64 R6, c[0x0][0x388] ;  /* 0x0000e200ff067b82 */ /* 0x000e220000000a00 */
[----:B------:R-:W-:Y:S02]  /*2ba0*/  FSEL R8, R8, 0.0083327032625675201416, !P0 ;  /* 0x3c0885e408087808 */ /* 0x000fe40004000000 */
[----:B------:R-:W-:-:S02]  /*2bb0*/  FSEL R4, R4, -0.00019574658654164522886, !P0 ;  /* 0xb94d415304047808 */ /* 0x000fc40004000000 */
[----:B------:R-:W-:Y:S02]  /*2bc0*/  FSEL R9, -R9, -0.16666662693023681641, !P0 ;  /* 0xbe2aaaa809097808 */ /* 0x000fe40004000100 */
[----:B------:R-:W-:Y:S01]  /*2bd0*/  FSEL R0, R0, 1, P0 ;  /* 0x3f80000000007808 */ /* 0x000fe20000000000 */
[----:B------:R-:W-:-:S04]  /*2be0*/  FFMA R4, R3, R4, R8 ;  /* 0x0000000403047223 */ /* 0x000fc80000000008 */
[C---:B------:R-:W-:Y:S01]  /*2bf0*/  FFMA R4, R3.reuse, R4, R9 ;  /* 0x0000000403047223 */ /* 0x040fe20000000009 */
[----:B------:R-:W-:-:S04]  /*2c00*/  FFMA R3, R3, R0, RZ ;  /* 0x0000000003037223 */ /* 0x000fc800000000ff */
[----:B------:R-:W-:-:S04]  /*2c10*/  FFMA R3, R3, R4, R0 ;  /* 0x0000000403037223 */ /* 0x000fc80000000000 */
[----:B------:R-:W-:Y:S01]  /*2c20*/  @P1 FADD R3, RZ, -R3 ;  /* 0x80000003ff031221 */ /* 0x000fe20000000000 */
[----:B0-----:R-:W-:-:S04]  /*2c30*/  IMAD.WIDE R6, R5, 0x4, R6 ;  /* 0x0000000405067825 */ /* 0x001fc800078e0206 */
[----:B------:R-:W-:-:S05]  /*2c40*/  FADD R3, R12, R3 ;  /* 0x000000030c037221 */ /* 0x000fca0000000000 */
[----:B------:R-:W-:Y:S01]  /*2c50*/  STG.E desc[UR6][R6.64], R3 ;  /* 0x0000000306007986 */ /* 0x000fe2000c101906 */
[----:B------:R-:W-:Y:S05]  /*2c60*/  EXIT ;  /* 0x000000000000794d */ /* 0x000fea0003800000 */
        .weak           $__internal_0_$__cuda_sm3x_div_rn_noftz_f32_slowpath
        .type           $__internal_0_$__cuda_sm3x_div_rn_noftz_f32_slowpath,@function
        .size           $__internal_0_$__cuda_sm3x_div_rn_noftz_f32_slowpath,(.L_x_41 - $__internal_0_$__cuda_sm3x_div_rn_noftz_f32_slowpath)
$__internal_0_$__cuda_sm3x_div_rn_noftz_f32_slowpath:
[--C-:B------:R-:W-:Y:S01]  /*2c70*/  SHF.R.U32.HI R0, RZ, 0x17, R3.reuse ;  /* 0x00000017ff007819 */ /* 0x100fe20000011603 */
[----:B------:R-:W-:-:S03]  /*2c80*/  IMAD.MOV.U32 R6, RZ, RZ, R3 ;  /* 0x000000ffff067224 */ /* 0x000fc600078e0003 */
[----:B------:R-:W-:-:S05]  /*2c90*/  LOP3.LUT R4, R0, 0xff, RZ, 0xc0, !PT ;  /* 0x000000ff00047812 */ /* 0x000fca00078ec0ff */
[----:B------:R-:W-:-:S05]  /*2ca0*/  VIADD R8, R4, 0xffffffff ;  /* 0xffffffff04087836 */ /* 0x000fca0000000000 */
[----:B------:R-:W-:-:S13]  /*2cb0*/  ISETP.GT.U32.AND P0, PT, R8, 0xfd, PT ;  /* 0x000000fd0800780c */ /* 0x000fda0003f04070 */
[----:B------:R-:W-:Y:S01]  /*2cc0*/  @!P0 IMAD.MOV.U32 R7, RZ, RZ, RZ ;  /* 0x000000ffff078224 */ /* 0x000fe200078e00ff */
[----:B------:R-:W-:Y:S06]  /*2cd0*/  @!P0 BRA `(.L_x_32) ;  /* 0x0000000000408947 */ /* 0x000fec0003800000 */
[----:B------:R-:W-:Y:S01]  /*2ce0*/  FSETP.GTU.FTZ.AND P0, PT, |R3|, +INF , PT ;  /* 0x7f8000000300780b */ /* 0x000fe20003f1c200 */
[----:B------:R-:W-:-:S12]  /*2cf0*/  IMAD.MOV.U32 R0, RZ, RZ, R3 ;  /* 0x000000ffff007224 */ /* 0x000fd800078e0003 */
[----:B------:R-:W-:Y:S05]  /*2d00*/  @P0 BRA `(.L_x_33) ;  /* 0x0000000400280947 */ /* 0x000fea0003800000 */
[----:B------:R-:W-:-:S05]  /*2d10*/  IMAD.MOV.U32 R3, RZ, RZ, 0x4048f5c3 ;  /* 0x4048f5c3ff037424 */ /* 0x000fca00078e00ff */
[----:B------:R-:W-:-:S13]  /*2d20*/  LOP3.LUT P0, RZ, R6, 0x7fffffff, R3, 0xc8, !PT ;  /* 0x7fffffff06ff7812 */ /* 0x000fda000780c803 */
[----:B------:R-:W-:Y:S05]  /*2d30*/  @!P0 BRA `(.L_x_34) ;  /* 0x0000000400148947 */ /* 0x000fea0003800000 */
[----:B------:R-:W-:Y:S02]  /*2d40*/  FSETP.NEU.FTZ.AND P0, PT, |R0|, +INF , PT ;  /* 0x7f8000000000780b */ /* 0x000fe40003f1d200 */
[----:B------:R-:W-:-:S04]  /*2d50*/  LOP3.LUT P1, RZ, R3, 0x7fffffff, RZ, 0xc0, !PT ;  /* 0x7fffffff03ff7812 */ /* 0x000fc8000782c0ff */
[----:B------:R-:W-:-:S13]  /*2d60*/  PLOP3.LUT P0, PT, P0, P1, PT, 0x2f, 0xf2 ;  /* 0x0000000000f2781c */ /* 0x000fda0000702577 */
[----:B------:R-:W-:Y:S05]  /*2d70*/  @P0 BRA `(.L_x_35) ;  /* 0x0000000000fc0947 */ /* 0x000fea0003800000 */
[----:B------:R-:W-:-:S13]  /*2d80*/  LOP3.LUT P0, RZ, R6, 0x7fffffff, RZ, 0xc0, !PT ;  /* 0x7fffffff06ff7812 */ /* 0x000fda000780c0ff */
[----:B------:R-:W-:Y:S05]  /*2d90*/  @!P0 BRA `(.L_x_36) ;  /* 0x0000000000e88947 */ /* 0x000fea0003800000 */
[----:B------:R-:W-:Y:S01]  /*2da0*/  ISETP.GE.AND P0, PT, R8, RZ, PT ;  /* 0x000000ff0800720c */ /* 0x000fe20003f06270 */
[----:B------:R-:W-:-:S12]  /*2db0*/  IMAD.MOV.U32 R7, RZ, RZ, RZ ;  /* 0x000000ffff077224 */ /* 0x000fd800078e00ff */
[----:B------:R-:W-:Y:S01]  /*2dc0*/  @!P0 FFMA R6, R0, 1.84467440737095516160e+19, RZ ;  /* 0x5f80000000068823 */ /* 0x000fe200000000ff */
[----:B------:R-:W-:-:S07]  /*2dd0*/  @!P0 VIADD R7, R7, 0x40 ;  /* 0x0000004007078836 */ /* 0x000fce0000000000 */
.L_x_32:
[----:B------:R-:W-:Y:S01]  /*2de0*/  LEA R3, R4, 0xc0800000, 0x17 ;  /* 0xc080000004037811 */ /* 0x000fe200078eb8ff */
[----:B------:R-:W-:Y:S01]  /*2df0*/  UMOV UR4, 0x4048f5c3 ;  /* 0x4048f5c300047882 */ /* 0x000fe20000000000 */
[----:B------:R-:W-:Y:S01]  /*2e00*/  IADD3 R4, PT, PT, R7, 0x80, -R4 ;  /* 0x0000008007047810 */ /* 0x000fe20007ffe804 */
[----:B------:R-:W-:Y:S02]  /*2e10*/  UIADD3 UR4, UPT, UPT, UR4, -0x800000, URZ ;  /* 0xff80000004047890 */ /* 0x000fe4000fffe0ff */
[----:B------:R-:W-:-:S04]  /*2e20*/  IMAD.IADD R3, R6, 0x1, -R3 ;  /* 0x0000000106037824 */ /* 0x000fc800078e0a03 */
[----:B------:R-:W0:Y:S01]  /*2e30*/  MUFU.RCP R0, R3 ;  /* 0x0000000300007308 */ /* 0x000e220000001000 */
[----:B------:R-:W-:-:S04]  /*2e40*/  FADD.FTZ R9, -R3, -RZ ;  /* 0x800000ff03097221 */ /* 0x000fc80000010100 */
[----:B0-----:R-:W-:-:S04]  /*2e50*/  FFMA R11, R0, R9, 1 ;  /* 0x3f800000000b7423 */ /* 0x001fc80000000009 */
[----:B------:R-:W-:-:S04]  /*2e60*/  FFMA R0, R0, R11, R0 ;  /* 0x0000000b00007223 */ /* 0x000fc80000000000 */
[----:B------:R-:W-:-:S04]  /*2e70*/  FFMA R6, R0, UR4, RZ ;  /* 0x0000000400067c23 */ /* 0x000fc800080000ff */
[----:B------:R-:W-:-:S04]  /*2e80*/  FFMA R11, R9, R6, UR4 ;  /* 0x00000004090b7e23 */ /* 0x000fc80008000006 */
[----:B------:R-:W-:-:S04]  /*2e90*/  FFMA R11, R0, R11, R6 ;  /* 0x0000000b000b7223 */ /* 0x000fc80000000006 */
[----:B------:R-:W-:-:S04]  /*2ea0*/  FFMA R8, R9, R11, UR4 ;  /* 0x0000000409087e23 */ /* 0x000fc8000800000b */
[----:B------:R-:W-:-:S05]  /*2eb0*/  FFMA R6, R0, R8, R11 ;  /* 0x0000000800067223 */ /* 0x000fca000000000b */
[----:B------:R-:W-:-:S04]  /*2ec0*/  SHF.R.U32.HI R3, RZ, 0x17, R6 ;  /* 0x00000017ff037819 */ /* 0x000fc80000011606 */
[----:B------:R-:W-:-:S05]  /*2ed0*/  LOP3.LUT R3, R3, 0xff, RZ, 0xc0, !PT ;  /* 0x000000ff03037812 */ /* 0x000fca00078ec0ff */
[----:B------:R-:W-:-:S04]  /*2ee0*/  IMAD.IADD R9, R3, 0x1, R4 ;  /* 0x0000000103097824 */ /* 0x000fc800078e0204 */
[----:B------:R-:W-:-:S05]  /*2ef0*/  VIADD R3, R9, 0xffffffff ;  /* 0xffffffff09037836 */ /* 0x000fca0000000000 */
[----:B------:R-:W-:-:S13]  /*2f00*/  ISETP.GE.U32.AND P0, PT, R3, 0xfe, PT ;  /* 0x000000fe0300780c */ /* 0x000fda0003f06070 */
[----:B------:R-:W-:Y:S05]  /*2f10*/  @!P0 BRA `(.L_x_37) ;  /* 0x0000000000808947 */ /* 0x000fea0003800000 */
[----:B------:R-:W-:-:S13]  /*2f20*/  ISETP.GT.AND P0, PT, R9, 0xfe, PT ;  /* 0x000000fe0900780c */ /* 0x000fda0003f04270 */
[----:B------:R-:W-:Y:S05]  /*2f30*/  @P0 BRA `(.L_x_38) ;  /* 0x00000000006c0947 */ /* 0x000fea0003800000 */
[----:B------:R-:W-:-:S13]  /*2f40*/  ISETP.GE.AND P0, PT, R9, 0x1, PT ;  /* 0x000000010900780c */ /* 0x000fda0003f06270 */
[----:B------:R-:W-:Y:S05]  /*2f50*/  @P0 BRA `(.L_x_39) ;  /* 0x0000000000980947 */ /* 0x000fea0003800000 */
[----:B------:R-:W-:Y:S02]  /*2f60*/  ISETP.GE.AND P0, PT, R9, -0x18, PT ;  /* 0xffffffe80900780c */ /* 0x000fe40003f06270 */
[----:B------:R-:W-:-:S11]  /*2f70*/  LOP3.LUT R6, R6, 0x80000000, RZ, 0xc0, !PT ;  /* 0x8000000006067812 */ /* 0x000fd600078ec0ff */
[----:B------:R-:W-:Y:S05]  /*2f80*/  @!P0 BRA `(.L_x_39) ;  /* 0x00000000008c8947 */ /* 0x000fea0003800000 */
[CCC-:B------:R-:W-:Y:S01]  /*2f90*/  FFMA.RZ R3, R0.reuse, R8.reuse, R11.reuse ;  /* 0x0000000800037223 */ /* 0x1c0fe2000000c00b */
[C---:B------:R-:W-:Y:S01]  /*2fa0*/  VIADD R7, R9.reuse, 0x20 ;  /* 0x0000002009077836 */ /* 0x040fe20000000000 */
[C---:B------:R-:W-:Y:S02]  /*2fb0*/  ISETP.NE.AND P2, PT, R9.reuse, RZ, PT ;  /* 0x000000ff0900720c */ /* 0x040fe40003f45270 */
[----:B------:R-:W-:Y:S02]  /*2fc0*/  ISETP.NE.AND P1, PT, R9, RZ, PT ;  /* 0x000000ff0900720c */ /* 0x000fe40003f25270 */
[----:B------:R-:W-:Y:S01]  /*2fd0*/  LOP3.LUT R4, R3, 0x7fffff, RZ, 0xc0, !PT ;  /* 0x007fffff03047812 */ /* 0x000fe200078ec0ff */
[CCC-:B------:R-:W-:Y:S01]  /*2fe0*/  FFMA.RP R3, R0.reuse, R8.reuse, R11.reuse ;  /* 0x0000000800037223 */ /* 0x1c0fe2000000800b */
[----:B------:R-:W-:Y:S01]  /*2ff0*/  FFMA.RM R0, R0, R8, R11 ;  /* 0x0000000800007223 */ /* 0x000fe2000000400b */
[----:B------:R-:W-:Y:S01]  /*3000*/  IMAD.MOV R8, RZ, RZ, -R9 ;  /* 0x000000ffff087224 */ /* 0x000fe200078e0a09 */
[----:B------:R-:W-:-:S03]  /*3010*/  LOP3.LUT R4, R4, 0x800000, RZ, 0xfc, !PT ;  /* 0x0080000004047812 */ /* 0x000fc600078efcff */
[----:B------:R-:W-:Y:S02]  /*3020*/  FSETP.NEU.FTZ.AND P0, PT, R3, R0, PT ;  /* 0x000000000300720b */ /* 0x000fe40003f1d000 */
[----:B------:R-:W-:Y:S02]  /*3030*/  SHF.L.U32 R7, R4, R7, RZ ;  /* 0x0000000704077219 */ /* 0x000fe400000006ff */
[----:B------:R-:W-:Y:S02]  /*3040*/  SEL R3, R8, RZ, P2 ;  /* 0x000000ff08037207 */ /* 0x000fe40001000000 */
[----:B------:R-:W-:Y:S02]  /*3050*/  ISETP.NE.AND P1, PT, R7, RZ, P1 ;  /* 0x000000ff0700720c */ /* 0x000fe40000f25270 */
[----:B------:R-:W-:Y:S02]  /*3060*/  SHF.R.U32.HI R3, RZ, R3, R4 ;  /* 0x00000003ff037219 */ /* 0x000fe40000011604 */
[----:B------:R-:W-:-:S02]  /*3070*/  PLOP3.LUT P0, PT, P0, P1, PT, 0xf8, 0x8f ;  /* 0x00000000008f781c */ /* 0x000fc40000703f70 */
[----:B------:R-:W-:Y:S02]  /*3080*/  SHF.R.U32.HI R7, RZ, 0x1, R3 ;  /* 0x00000001ff077819 */ /* 0x000fe40000011603 */
[----:B------:R-:W-:-:S04]  /*3090*/  SEL R0, RZ, 0x1, !P0 ;  /* 0x00000001ff007807 */ /* 0x000fc80004000000 */
[----:B------:R-:W-:-:S04]  /*30a0*/  LOP3.LUT R0, R0, 0x1, R7, 0xf8, !PT ;  /* 0x0000000100007812 */ /* 0x000fc800078ef807 */
[----:B------:R-:W-:-:S05]  /*30b0*/  LOP3.LUT R0, R0, R3, RZ, 0xc0, !PT ;  /* 0x0000000300007212 */ /* 0x000fca00078ec0ff */
[----:B------:R-:W-:-:S05]  /*30c0*/  IMAD.IADD R7, R7, 0x1, R0 ;  /* 0x0000000107077824 */ /* 0x000fca00078e0200 */
[----:B------:R-:W-:Y:S01]  /*30d0*/  LOP3.LUT R6, R7, R6, RZ, 0xfc, !PT ;  /* 0x0000000607067212 */ /* 0x000fe200078efcff */
[----:B------:R-:W-:Y:S06]  /*30e0*/  BRA `(.L_x_39) ;  /* 0x0000000000347947 */ /* 0x000fec0003800000 */
.L_x_38:
[----:B------:R-:W-:-:S04]  /*30f0*/  LOP3.LUT R6, R6, 0x80000000, RZ, 0xc0, !PT ;  /* 0x8000000006067812 */ /* 0x000fc800078ec0ff */
[----:B------:R-:W-:Y:S01]  /*3100*/  LOP3.LUT R6, R6, 0x7f800000, RZ, 0xfc, !PT ;  /* 0x7f80000006067812 */ /* 0x000fe200078efcff */
[----:B------:R-:W-:Y:S06]  /*3110*/  BRA `(.L_x_39) ;  /* 0x0000000000287947 */ /* 0x000fec0003800000 */
.L_x_37:
[----:B------:R-:W-:Y:S01]  /*3120*/  IMAD R6, R4, 0x800000, R6 ;  /* 0x0080000004067824 */ /* 0x000fe200078e0206 */
[----:B------:R-:W-:Y:S06]  /*3130*/  BRA `(.L_x_39) ;  /* 0x0000000000207947 */ /* 0x000fec0003800000 */
.L_x_36:
[----:B------:R-:W-:-:S04]  /*3140*/  LOP3.LUT R6, R6, 0x80000000, R3, 0x48, !PT ;  /* 0x8000000006067812 */ /* 0x000fc800078e4803 */
[----:B------:R-:W-:Y:S01]  /*3150*/  LOP3.LUT R6, R6, 0x7f800000, RZ, 0xfc, !PT ;  /* 0x7f80000006067812 */ /* 0x000fe200078efcff */
[----:B------:R-:W-:Y:S06]  /*3160*/  BRA `(.L_x_39) ;  /* 0x0000000000147947 */ /* 0x000fec0003800000 */
.L_x_35:
[----:B------:R-:W-:Y:S01]  /*3170*/  LOP3.LUT R6, R6, 0x80000000, R3, 0x48, !PT ;  /* 0x8000000006067812 */ /* 0x000fe200078e4803 */
[----:B------:R-:W-:Y:S06]  /*3180*/  BRA `(.L_x_39) ;  /* 0x00000000000c7947 */ /* 0x000fec0003800000 */
.L_x_34:
[----:B------:R-:W0:Y:S01]  /*3190*/  MUFU.RSQ R6, -QNAN ;  /* 0xffc0000000067908 */ /* 0x000e220000001400 */
[----:B------:R-:W-:Y:S05]  /*31a0*/  BRA `(.L_x_39) ;  /* 0x0000000000047947 */ /* 0x000fea0003800000 */
.L_x_33:
[----:B------:R-:W-:-:S07]  /*31b0*/  FADD.FTZ R6, R0, 3.1400001049041748047 ;  /* 0x4048f5c300067421 */ /* 0x000fce0000010000 */
.L_x_39:
[----:B------:R-:W-:-:S04]  /*31c0*/  IMAD.MOV.U32 R3, RZ, RZ, 0x0 ;  /* 0x00000000ff037424 */ /* 0x000fc800078e00ff */
[----:B0-----:R-:W-:Y:S05]  /*31d0*/  RET.REL.NODEC R2 `(_Z14ConstantKerneliPf) ;  /* 0xffffffcc02887950 */ /* 0x001fea0003c3ffff */
.L_x_40:
[----:B------:R-:W-:-:S00]  /*31e0*/  BRA `(.L_x_40) ;  /* 0xfffffffc00fc7947 */ /* 0x000fc0000383ffff */
[----:B------:R-:W-:-:S00]  /*31f0*/  NOP ;  /* 0x0000000000007918 */ /* 0x000fc00000000000 */
        /* <DEDUP_REMOVED lines=8> */
.L_x_41:


//--------------------- .nv.global.init           --------------------------
	.section	.nv.global.init,"aw",@progbits
	.align	4
.nv.global.init:
	.type		__cudart_i2opi_f,@object
	.size		__cudart_i2opi_f,(.L_1 - __cudart_i2opi_f)
__cudart_i2opi_f:
        /*0000*/ 	.byte	0x41, 0x90, 0x43, 0x3c, 0x99, 0x95, 0x62, 0xdb, 0xc0, 0xdd, 0x34, 0xf5, 0xd1, 0x57, 0x27, 0xfc
        /*0010*/ 	.byte	0x29, 0x15, 0x44, 0x4e, 0x6e, 0x83, 0xf9, 0xa2
.L_1:


//--------------------- .nv.shared.reserved.0     --------------------------
	.section	.nv.shared.reserved.0,"aw",@nobits
	.weak		__nv_reservedSMEM_offset_0_alias
	.size		__nv_reservedSMEM_offset_0_alias, 0, 64
	.other		__nv_reservedSMEM_offset_0_alias,@"STO_CUDA_RESERVED_SHARED STV_DEFAULT"
__nv_reservedSMEM_offset_0_alias:
	.zero		0
	.zero		64


//--------------------- .nv.constant0._Z14ConstantKerneliPf --------------------------
	.section	.nv.constant0._Z14ConstantKerneliPf,"a",@progbits
	.sectionflags	@""
	.align	4
.nv.constant0._Z14ConstantKerneliPf:
	.zero		912


//--------------------- SYMBOLS --------------------------

	.type		.nv.reservedSmem.offset0,@object
	.size		.nv.reservedSmem.offset0,0x4
